//
// Generated by NVIDIA NVVM Compiler
//
// Compiler Build ID: CL-36424714
// Cuda compilation tools, release 13.0, V13.0.88
// Based on NVVM 20.0.0
//

.version 9.0
.target sm_100
.address_size 64

	// .globl	_leaky_relu

.visible .entry _leaky_relu(
	.param .u64 .ptr .align 1 _leaky_relu_param_0,
	.param .u64 .ptr .align 1 _leaky_relu_param_1,
	.param .u32 _leaky_relu_param_2,
	.param .u32 _leaky_relu_param_3,
	.param .f32 _leaky_relu_param_4
)
{
	.reg .pred 	%p<2>;
	.reg .b32 	%r<2>;
	.reg .b32 	%f<5>;
	.reg .b64 	%rd<8>;

	ld.param.u64 	%rd1, [_leaky_relu_param_0];
	ld.param.u64 	%rd2, [_leaky_relu_param_1];
	ld.param.f32 	%f1, [_leaky_relu_param_4];
	cvta.to.global.u64 	%rd3, %rd1;
	mov.u32 	%r1, %tid.x;
	mul.wide.u32 	%rd4, %r1, 4;
	add.s64 	%rd5, %rd3, %rd4;
	ld.global.f32 	%f2, [%rd5];
	setp.lt.f32 	%p1, %f2, 0f00000000;
	mul.f32 	%f3, %f1, %f2;
	selp.f32 	%f4, %f3, %f2, %p1;
	cvta.to.global.u64 	%rd6, %rd2;
	add.s64 	%rd7, %rd6, %rd4;
	st.global.f32 	[%rd7], %f4;
	ret;

}
	// .globl	_batch_norm
.visible .entry _batch_norm(
	.param .u64 .ptr .align 1 _batch_norm_param_0,
	.param .u64 .ptr .align 1 _batch_norm_param_1,
	.param .u32 _batch_norm_param_2,
	.param .u32 _batch_norm_param_3,
	.param .u32 _batch_norm_param_4,
	.param .u32 _batch_norm_param_5,
	.param .u64 .ptr .align 1 _batch_norm_param_6,
	.param .u64 .ptr .align 1 _batch_norm_param_7,
	.param .u64 .ptr .align 1 _batch_norm_param_8,
	.param .u64 .ptr .align 1 _batch_norm_param_9
)
{
	.reg .b32 	%r<11>;
	.reg .b32 	%f<11>;
	.reg .b64 	%rd<21>;

	ld.param.u64 	%rd1, [_batch_norm_param_0];
	ld.param.u64 	%rd2, [_batch_norm_param_1];
	ld.param.u32 	%r1, [_batch_norm_param_3];
	ld.param.u32 	%r2, [_batch_norm_param_4];
	ld.param.u32 	%r3, [_batch_norm_param_5];
	ld.param.u64 	%rd3, [_batch_norm_param_6];
	ld.param.u64 	%rd4, [_batch_norm_param_7];
	ld.param.u64 	%rd5, [_batch_norm_param_8];
	ld.param.u64 	%rd6, [_batch_norm_param_9];
	cvta.to.global.u64 	%rd7, %rd2;
	cvta.to.global.u64 	%rd8, %rd6;
	cvta.to.global.u64 	%rd9, %rd4;
	cvta.to.global.u64 	%rd10, %rd3;
	cvta.to.global.u64 	%rd11, %rd1;
	cvta.to.global.u64 	%rd12, %rd5;
	mov.u32 	%r4, %ctaid.x;
	mov.u32 	%r5, %ctaid.y;
	mov.u32 	%r6, %tid.x;
	mov.u32 	%r7, %tid.y;
	mad.lo.s32 	%r8, %r1, %r4, %r5;
	mad.lo.s32 	%r9, %r8, %r2, %r6;
	mad.lo.s32 	%r10, %r9, %r3, %r7;
	mul.wide.u32 	%rd13, %r5, 4;
	add.s64 	%rd14, %rd12, %rd13;
	ld.global.f32 	%f1, [%rd14];
	mul.wide.u32 	%rd15, %r10, 4;
	add.s64 	%rd16, %rd11, %rd15;
	ld.global.f32 	%f2, [%rd16];
	add.s64 	%rd17, %rd10, %rd13;
	ld.global.f32 	%f3, [%rd17];
	sub.f32 	%f4, %f2, %f3;
	add.s64 	%rd18, %rd9, %rd13;
	ld.global.f32 	%f5, [%rd18];
	add.f32 	%f6, %f5, 0f3727C5AC;
	sqrt.rn.f32 	%f7, %f6;
	div.rn.f32 	%f8, %f4, %f7;
	add.s64 	%rd19, %rd8, %rd13;
	ld.global.f32 	%f9, [%rd19];
	fma.rn.f32 	%f10, %f1, %f8, %f9;
	add.s64 	%rd20, %rd7, %rd15;
	st.global.f32 	[%rd20], %f10;
	ret;

}
	// .globl	_conv2d
.visible .entry _conv2d(
	.param .u32 _conv2d_param_0,
	.param .u64 .ptr .align 1 _conv2d_param_1,
	.param .u32 _conv2d_param_2,
	.param .u32 _conv2d_param_3,
	.param .u32 _conv2d_param_4,
	.param .u64 .ptr .align 1 _conv2d_param_5,
	.param .u64 .ptr .align 1 _conv2d_param_6,
	.param .u32 _conv2d_param_7,
	.param .u32 _conv2d_param_8,
	.param .u32 _conv2d_param_9,
	.param .u32 _conv2d_param_10,
	.param .u32 _conv2d_param_11,
	.param .u32 _conv2d_param_12,
	.param .u64 .ptr .align 1 _conv2d_param_13
)
{
	.reg .pred 	%p<94>;
	.reg .b32 	%r<504>;
	.reg .b32 	%f<266>;
	.reg .b64 	%rd<179>;

	ld.param.u64 	%rd7, [_conv2d_param_1];
	ld.param.u32 	%r218, [_conv2d_param_2];
	ld.param.u32 	%r219, [_conv2d_param_3];
	ld.param.u32 	%r220, [_conv2d_param_4];
	ld.param.u64 	%rd8, [_conv2d_param_5];
	ld.param.u64 	%rd6, [_conv2d_param_6];
	ld.param.u32 	%r221, [_conv2d_param_7];
	ld.param.u32 	%r222, [_conv2d_param_8];
	ld.param.u32 	%r223, [_conv2d_param_9];
	ld.param.u32 	%r224, [_conv2d_param_10];
	ld.param.u32 	%r225, [_conv2d_param_11];
	ld.param.u32 	%r226, [_conv2d_param_12];
	ld.param.u64 	%rd9, [_conv2d_param_13];
	cvta.to.global.u64 	%rd1, %rd8;
	cvta.to.global.u64 	%rd2, %rd7;
	cvta.to.global.u64 	%rd3, %rd9;
	setp.lt.s32 	%p1, %r224, 1;
	@%p1 bra 	$L__BB2_125;
	mov.u32 	%r1, %tid.x;
	mov.u32 	%r227, %ctaid.x;
	setp.lt.s32 	%p2, %r225, 1;
	mul.lo.s32 	%r2, %r218, %r227;
	mul.lo.s32 	%r3, %r218, %r1;
	mad.lo.s32 	%r228, %r223, %r227, %r1;
	mul.lo.s32 	%r4, %r228, %r224;
	@%p2 bra 	$L__BB2_125;
	cvta.to.global.u64 	%rd10, %rd6;
	mul.wide.u32 	%rd11, %r1, 4;
	add.s64 	%rd4, %rd10, %rd11;
	setp.lt.s32 	%p3, %r221, 1;
	@%p3 bra 	$L__BB2_96;
	setp.lt.s32 	%p23, %r222, 1;
	@%p23 bra 	$L__BB2_72;
	setp.lt.s32 	%p39, %r218, 1;
	@%p39 bra 	$L__BB2_48;
	setp.ne.s64 	%p55, %rd6, 0;
	@%p55 bra 	$L__BB2_27;
	and.b32  	%r5, %r218, 7;
	add.s32 	%r6, %r5, -1;
	and.b32  	%r7, %r218, 3;
	and.b32  	%r8, %r218, 2147483640;
	and.b32  	%r9, %r218, 1;
	neg.s32 	%r10, %r8;
	mad.lo.s32 	%r11, %r221, %r3, %r221;
	mul.lo.s32 	%r362, %r222, %r221;
	shl.b32 	%r12, %r362, 3;
	add.s32 	%r363, %r3, 2;
	mul.lo.s32 	%r13, %r221, %r363;
	add.s32 	%r364, %r3, 3;
	mul.lo.s32 	%r14, %r221, %r364;
	add.s32 	%r365, %r3, 4;
	mul.lo.s32 	%r15, %r221, %r365;
	add.s32 	%r366, %r3, 5;
	mul.lo.s32 	%r16, %r221, %r366;
	add.s32 	%r367, %r3, 6;
	mul.lo.s32 	%r17, %r221, %r367;
	add.s32 	%r368, %r3, 7;
	mul.lo.s32 	%r18, %r221, %r368;
	mul.lo.s32 	%r369, %r1, %r221;
	mul.lo.s32 	%r19, %r369, %r218;
	mul.lo.s32 	%r370, %r220, %r219;
	shl.b32 	%r20, %r370, 3;
	mov.b32 	%r444, 0;
$L__BB2_7:
	mul.lo.s32 	%r22, %r444, %r226;
	mov.b32 	%r445, 0;
$L__BB2_8:
	mul.lo.s32 	%r24, %r445, %r226;
	mov.f32 	%f246, 0f00000000;
	mov.b32 	%r446, 0;
$L__BB2_9:
	add.s32 	%r26, %r446, %r22;
	setp.gt.s32 	%p75, %r26, -1;
	setp.lt.s32 	%p76, %r26, %r219;
	and.pred  	%p77, %p75, %p76;
	not.pred 	%p79, %p77;
	@%p79 bra 	$L__BB2_13;
	add.s32 	%r374, %r11, %r446;
	mul.lo.s32 	%r27, %r222, %r374;
	add.s32 	%r375, %r13, %r446;
	mul.lo.s32 	%r28, %r222, %r375;
	add.s32 	%r376, %r14, %r446;
	mul.lo.s32 	%r29, %r222, %r376;
	add.s32 	%r377, %r15, %r446;
	mul.lo.s32 	%r30, %r222, %r377;
	add.s32 	%r378, %r16, %r446;
	mul.lo.s32 	%r31, %r222, %r378;
	add.s32 	%r379, %r17, %r446;
	mul.lo.s32 	%r32, %r222, %r379;
	add.s32 	%r380, %r18, %r446;
	mul.lo.s32 	%r33, %r222, %r380;
	add.s32 	%r381, %r19, %r446;
	mul.lo.s32 	%r34, %r222, %r381;
	mad.lo.s32 	%r382, %r219, %r2, %r219;
	add.s32 	%r383, %r382, %r22;
	add.s32 	%r384, %r383, %r446;
	mad.lo.s32 	%r35, %r220, %r384, %r24;
	add.s32 	%r385, %r2, 2;
	mad.lo.s32 	%r386, %r219, %r385, %r22;
	add.s32 	%r387, %r386, %r446;
	mad.lo.s32 	%r36, %r220, %r387, %r24;
	add.s32 	%r388, %r2, 3;
	mad.lo.s32 	%r389, %r219, %r388, %r22;
	add.s32 	%r390, %r389, %r446;
	mad.lo.s32 	%r37, %r220, %r390, %r24;
	add.s32 	%r391, %r2, 4;
	mad.lo.s32 	%r392, %r219, %r391, %r22;
	add.s32 	%r393, %r392, %r446;
	mad.lo.s32 	%r38, %r220, %r393, %r24;
	add.s32 	%r394, %r2, 5;
	mad.lo.s32 	%r395, %r219, %r394, %r22;
	add.s32 	%r396, %r395, %r446;
	mad.lo.s32 	%r39, %r220, %r396, %r24;
	add.s32 	%r397, %r2, 6;
	mad.lo.s32 	%r398, %r219, %r397, %r22;
	add.s32 	%r399, %r398, %r446;
	mad.lo.s32 	%r40, %r220, %r399, %r24;
	add.s32 	%r400, %r2, 7;
	mad.lo.s32 	%r401, %r219, %r400, %r22;
	add.s32 	%r402, %r401, %r446;
	mad.lo.s32 	%r41, %r220, %r402, %r24;
	mov.u32 	%r403, %ctaid.x;
	mul.lo.s32 	%r404, %r403, %r219;
	mad.lo.s32 	%r405, %r404, %r218, %r22;
	add.s32 	%r406, %r405, %r446;
	mad.lo.s32 	%r42, %r220, %r406, %r24;
	mov.b32 	%r447, 0;
$L__BB2_11:
	add.s32 	%r44, %r447, %r24;
	setp.gt.s32 	%p80, %r44, -1;
	setp.lt.s32 	%p81, %r44, %r220;
	and.pred  	%p82, %p80, %p81;
	@%p82 bra 	$L__BB2_16;
$L__BB2_12:
	add.s32 	%r447, %r447, 1;
	setp.eq.s32 	%p90, %r447, %r222;
	@%p90 bra 	$L__BB2_13;
	bra.uni 	$L__BB2_11;
$L__BB2_13:
	add.s32 	%r446, %r446, 1;
	setp.ne.s32 	%p91, %r446, %r221;
	@%p91 bra 	$L__BB2_9;
	add.s32 	%r442, %r4, %r444;
	mad.lo.s32 	%r443, %r442, %r225, %r445;
	mul.wide.s32 	%rd177, %r443, 4;
	add.s64 	%rd178, %rd3, %rd177;
	st.global.f32 	[%rd178], %f246;
	add.s32 	%r445, %r445, 1;
	setp.ne.s32 	%p92, %r445, %r225;
	@%p92 bra 	$L__BB2_8;
	add.s32 	%r444, %r444, 1;
	setp.eq.s32 	%p93, %r444, %r224;
	@%p93 bra 	$L__BB2_125;
	bra.uni 	$L__BB2_7;
$L__BB2_16:
	setp.lt.u32 	%p83, %r218, 8;
	mov.b32 	%r466, 0;
	@%p83 bra 	$L__BB2_19;
	add.s32 	%r463, %r27, %r447;
	add.s32 	%r462, %r28, %r447;
	add.s32 	%r461, %r29, %r447;
	add.s32 	%r460, %r30, %r447;
	add.s32 	%r459, %r31, %r447;
	add.s32 	%r458, %r32, %r447;
	add.s32 	%r457, %r33, %r447;
	add.s32 	%r456, %r34, %r447;
	add.s32 	%r455, %r35, %r447;
	add.s32 	%r454, %r36, %r447;
	add.s32 	%r453, %r37, %r447;
	add.s32 	%r452, %r38, %r447;
	add.s32 	%r451, %r39, %r447;
	add.s32 	%r450, %r40, %r447;
	add.s32 	%r449, %r41, %r447;
	add.s32 	%r448, %r42, %r447;
	mov.u32 	%r464, %r10;
$L__BB2_18:
	.pragma "nounroll";
	mul.wide.s32 	%rd117, %r448, 4;
	add.s64 	%rd118, %rd2, %rd117;
	ld.global.f32 	%f201, [%rd118];
	mul.wide.s32 	%rd119, %r456, 4;
	add.s64 	%rd120, %rd1, %rd119;
	ld.global.f32 	%f202, [%rd120];
	fma.rn.f32 	%f203, %f201, %f202, %f246;
	mul.wide.s32 	%rd121, %r455, 4;
	add.s64 	%rd122, %rd2, %rd121;
	ld.global.f32 	%f204, [%rd122];
	mul.wide.s32 	%rd123, %r463, 4;
	add.s64 	%rd124, %rd1, %rd123;
	ld.global.f32 	%f205, [%rd124];
	fma.rn.f32 	%f206, %f204, %f205, %f203;
	mul.wide.s32 	%rd125, %r454, 4;
	add.s64 	%rd126, %rd2, %rd125;
	ld.global.f32 	%f207, [%rd126];
	mul.wide.s32 	%rd127, %r462, 4;
	add.s64 	%rd128, %rd1, %rd127;
	ld.global.f32 	%f208, [%rd128];
	fma.rn.f32 	%f209, %f207, %f208, %f206;
	mul.wide.s32 	%rd129, %r453, 4;
	add.s64 	%rd130, %rd2, %rd129;
	ld.global.f32 	%f210, [%rd130];
	mul.wide.s32 	%rd131, %r461, 4;
	add.s64 	%rd132, %rd1, %rd131;
	ld.global.f32 	%f211, [%rd132];
	fma.rn.f32 	%f212, %f210, %f211, %f209;
	mul.wide.s32 	%rd133, %r452, 4;
	add.s64 	%rd134, %rd2, %rd133;
	ld.global.f32 	%f213, [%rd134];
	mul.wide.s32 	%rd135, %r460, 4;
	add.s64 	%rd136, %rd1, %rd135;
	ld.global.f32 	%f214, [%rd136];
	fma.rn.f32 	%f215, %f213, %f214, %f212;
	mul.wide.s32 	%rd137, %r451, 4;
	add.s64 	%rd138, %rd2, %rd137;
	ld.global.f32 	%f216, [%rd138];
	mul.wide.s32 	%rd139, %r459, 4;
	add.s64 	%rd140, %rd1, %rd139;
	ld.global.f32 	%f217, [%rd140];
	fma.rn.f32 	%f218, %f216, %f217, %f215;
	mul.wide.s32 	%rd141, %r450, 4;
	add.s64 	%rd142, %rd2, %rd141;
	ld.global.f32 	%f219, [%rd142];
	mul.wide.s32 	%rd143, %r458, 4;
	add.s64 	%rd144, %rd1, %rd143;
	ld.global.f32 	%f220, [%rd144];
	fma.rn.f32 	%f221, %f219, %f220, %f218;
	mul.wide.s32 	%rd145, %r449, 4;
	add.s64 	%rd146, %rd2, %rd145;
	ld.global.f32 	%f222, [%rd146];
	mul.wide.s32 	%rd147, %r457, 4;
	add.s64 	%rd148, %rd1, %rd147;
	ld.global.f32 	%f223, [%rd148];
	fma.rn.f32 	%f246, %f222, %f223, %f221;
	add.s32 	%r464, %r464, 8;
	add.s32 	%r463, %r463, %r12;
	add.s32 	%r462, %r462, %r12;
	add.s32 	%r461, %r461, %r12;
	add.s32 	%r460, %r460, %r12;
	add.s32 	%r459, %r459, %r12;
	add.s32 	%r458, %r458, %r12;
	add.s32 	%r457, %r457, %r12;
	add.s32 	%r456, %r456, %r12;
	add.s32 	%r455, %r455, %r20;
	add.s32 	%r454, %r454, %r20;
	add.s32 	%r453, %r453, %r20;
	add.s32 	%r452, %r452, %r20;
	add.s32 	%r451, %r451, %r20;
	add.s32 	%r450, %r450, %r20;
	add.s32 	%r449, %r449, %r20;
	add.s32 	%r448, %r448, %r20;
	setp.ne.s32 	%p84, %r464, 0;
	mov.u32 	%r466, %r8;
	@%p84 bra 	$L__BB2_18;
$L__BB2_19:
	setp.eq.s32 	%p85, %r5, 0;
	@%p85 bra 	$L__BB2_12;
	setp.lt.u32 	%p86, %r6, 3;
	@%p86 bra 	$L__BB2_22;
	add.s32 	%r408, %r466, %r2;
	mad.lo.s32 	%r409, %r408, %r219, %r26;
	mad.lo.s32 	%r410, %r409, %r220, %r44;
	add.s32 	%r411, %r466, %r3;
	mad.lo.s32 	%r412, %r411, %r221, %r446;
	mad.lo.s32 	%r413, %r412, %r222, %r447;
	mul.wide.s32 	%rd149, %r410, 4;
	add.s64 	%rd150, %rd2, %rd149;
	ld.global.f32 	%f225, [%rd150];
	mul.wide.s32 	%rd151, %r413, 4;
	add.s64 	%rd152, %rd1, %rd151;
	ld.global.f32 	%f226, [%rd152];
	fma.rn.f32 	%f227, %f225, %f226, %f246;
	add.s32 	%r414, %r409, %r219;
	mad.lo.s32 	%r415, %r414, %r220, %r44;
	add.s32 	%r416, %r412, %r221;
	mad.lo.s32 	%r417, %r416, %r222, %r447;
	mul.wide.s32 	%rd153, %r415, 4;
	add.s64 	%rd154, %rd2, %rd153;
	ld.global.f32 	%f228, [%rd154];
	mul.wide.s32 	%rd155, %r417, 4;
	add.s64 	%rd156, %rd1, %rd155;
	ld.global.f32 	%f229, [%rd156];
	fma.rn.f32 	%f230, %f228, %f229, %f227;
	add.s32 	%r418, %r414, %r219;
	mad.lo.s32 	%r419, %r418, %r220, %r44;
	add.s32 	%r420, %r416, %r221;
	mad.lo.s32 	%r421, %r420, %r222, %r447;
	mul.wide.s32 	%rd157, %r419, 4;
	add.s64 	%rd158, %rd2, %rd157;
	ld.global.f32 	%f231, [%rd158];
	mul.wide.s32 	%rd159, %r421, 4;
	add.s64 	%rd160, %rd1, %rd159;
	ld.global.f32 	%f232, [%rd160];
	fma.rn.f32 	%f233, %f231, %f232, %f230;
	add.s32 	%r422, %r418, %r219;
	mad.lo.s32 	%r423, %r422, %r220, %r44;
	add.s32 	%r424, %r420, %r221;
	mad.lo.s32 	%r425, %r424, %r222, %r447;
	mul.wide.s32 	%rd161, %r423, 4;
	add.s64 	%rd162, %rd2, %rd161;
	ld.global.f32 	%f234, [%rd162];
	mul.wide.s32 	%rd163, %r425, 4;
	add.s64 	%rd164, %rd1, %rd163;
	ld.global.f32 	%f235, [%rd164];
	fma.rn.f32 	%f246, %f234, %f235, %f233;
	add.s32 	%r466, %r466, 4;
$L__BB2_22:
	setp.eq.s32 	%p87, %r7, 0;
	@%p87 bra 	$L__BB2_12;
	setp.eq.s32 	%p88, %r7, 1;
	@%p88 bra 	$L__BB2_25;
	add.s32 	%r426, %r466, %r2;
	mad.lo.s32 	%r427, %r426, %r219, %r26;
	mad.lo.s32 	%r428, %r427, %r220, %r44;
	add.s32 	%r429, %r466, %r3;
	mad.lo.s32 	%r430, %r429, %r221, %r446;
	mad.lo.s32 	%r431, %r430, %r222, %r447;
	mul.wide.s32 	%rd165, %r428, 4;
	add.s64 	%rd166, %rd2, %rd165;
	ld.global.f32 	%f237, [%rd166];
	mul.wide.s32 	%rd167, %r431, 4;
	add.s64 	%rd168, %rd1, %rd167;
	ld.global.f32 	%f238, [%rd168];
	fma.rn.f32 	%f239, %f237, %f238, %f246;
	add.s32 	%r432, %r427, %r219;
	mad.lo.s32 	%r433, %r432, %r220, %r44;
	add.s32 	%r434, %r430, %r221;
	mad.lo.s32 	%r435, %r434, %r222, %r447;
	mul.wide.s32 	%rd169, %r433, 4;
	add.s64 	%rd170, %rd2, %rd169;
	ld.global.f32 	%f240, [%rd170];
	mul.wide.s32 	%rd171, %r435, 4;
	add.s64 	%rd172, %rd1, %rd171;
	ld.global.f32 	%f241, [%rd172];
	fma.rn.f32 	%f246, %f240, %f241, %f239;
	add.s32 	%r466, %r466, 2;
$L__BB2_25:
	setp.eq.s32 	%p89, %r9, 0;
	@%p89 bra 	$L__BB2_12;
	add.s32 	%r436, %r466, %r2;
	mad.lo.s32 	%r437, %r436, %r219, %r26;
	mad.lo.s32 	%r438, %r437, %r220, %r44;
	add.s32 	%r439, %r466, %r3;
	mad.lo.s32 	%r440, %r439, %r221, %r446;
	mad.lo.s32 	%r441, %r440, %r222, %r447;
	mul.wide.s32 	%rd173, %r438, 4;
	add.s64 	%rd174, %rd2, %rd173;
	ld.global.f32 	%f242, [%rd174];
	mul.wide.s32 	%rd175, %r441, 4;
	add.s64 	%rd176, %rd1, %rd175;
	ld.global.f32 	%f243, [%rd176];
	fma.rn.f32 	%f246, %f242, %f243, %f246;
	bra.uni 	$L__BB2_12;
$L__BB2_27:
	and.b32  	%r104, %r218, 7;
	add.s32 	%r105, %r104, -1;
	and.b32  	%r106, %r218, 3;
	and.b32  	%r107, %r218, 2147483640;
	and.b32  	%r108, %r218, 1;
	mov.b32 	%r468, 0;
$L__BB2_28:
	mul.lo.s32 	%r110, %r468, %r226;
	add.s32 	%r287, %r4, %r468;
	mul.lo.s32 	%r111, %r287, %r225;
	mov.b32 	%r469, 0;
$L__BB2_29:
	mul.lo.s32 	%r113, %r469, %r226;
	ld.global.f32 	%f154, [%rd4];
	add.f32 	%f257, %f154, 0f00000000;
	mov.b32 	%r470, 0;
$L__BB2_30:
	add.s32 	%r115, %r470, %r110;
	setp.gt.s32 	%p56, %r115, -1;
	setp.lt.s32 	%p57, %r115, %r219;
	and.pred  	%p58, %p56, %p57;
	not.pred 	%p60, %p58;
	@%p60 bra 	$L__BB2_34;
	mov.b32 	%r471, 0;
$L__BB2_32:
	add.s32 	%r117, %r471, %r113;
	setp.gt.s32 	%p61, %r117, -1;
	setp.lt.s32 	%p62, %r117, %r220;
	and.pred  	%p63, %p61, %p62;
	@%p63 bra 	$L__BB2_37;
$L__BB2_33:
	add.s32 	%r471, %r471, 1;
	setp.eq.s32 	%p71, %r471, %r222;
	@%p71 bra 	$L__BB2_34;
	bra.uni 	$L__BB2_32;
$L__BB2_34:
	add.s32 	%r470, %r470, 1;
	setp.ne.s32 	%p72, %r470, %r221;
	@%p72 bra 	$L__BB2_30;
	add.s32 	%r360, %r469, %r111;
	mul.wide.s32 	%rd115, %r360, 4;
	add.s64 	%rd116, %rd3, %rd115;
	st.global.f32 	[%rd116], %f257;
	add.s32 	%r469, %r469, 1;
	setp.ne.s32 	%p73, %r469, %r225;
	@%p73 bra 	$L__BB2_29;
	add.s32 	%r468, %r468, 1;
	setp.eq.s32 	%p74, %r468, %r224;
	@%p74 bra 	$L__BB2_125;
	bra.uni 	$L__BB2_28;
$L__BB2_37:
	setp.lt.u32 	%p64, %r218, 8;
	mov.b32 	%r474, 0;
	@%p64 bra 	$L__BB2_40;
	mov.b32 	%r472, 0;
$L__BB2_39:
	.pragma "nounroll";
	add.s32 	%r292, %r472, %r2;
	mad.lo.s32 	%r293, %r292, %r219, %r115;
	mad.lo.s32 	%r294, %r293, %r220, %r117;
	add.s32 	%r295, %r472, %r3;
	mad.lo.s32 	%r296, %r295, %r221, %r470;
	mad.lo.s32 	%r297, %r296, %r222, %r471;
	mul.wide.s32 	%rd55, %r294, 4;
	add.s64 	%rd56, %rd2, %rd55;
	ld.global.f32 	%f156, [%rd56];
	mul.wide.s32 	%rd57, %r297, 4;
	add.s64 	%rd58, %rd1, %rd57;
	ld.global.f32 	%f157, [%rd58];
	fma.rn.f32 	%f158, %f156, %f157, %f257;
	add.s32 	%r298, %r293, %r219;
	mad.lo.s32 	%r299, %r298, %r220, %r117;
	add.s32 	%r300, %r296, %r221;
	mad.lo.s32 	%r301, %r300, %r222, %r471;
	mul.wide.s32 	%rd59, %r299, 4;
	add.s64 	%rd60, %rd2, %rd59;
	ld.global.f32 	%f159, [%rd60];
	mul.wide.s32 	%rd61, %r301, 4;
	add.s64 	%rd62, %rd1, %rd61;
	ld.global.f32 	%f160, [%rd62];
	fma.rn.f32 	%f161, %f159, %f160, %f158;
	add.s32 	%r302, %r298, %r219;
	mad.lo.s32 	%r303, %r302, %r220, %r117;
	add.s32 	%r304, %r300, %r221;
	mad.lo.s32 	%r305, %r304, %r222, %r471;
	mul.wide.s32 	%rd63, %r303, 4;
	add.s64 	%rd64, %rd2, %rd63;
	ld.global.f32 	%f162, [%rd64];
	mul.wide.s32 	%rd65, %r305, 4;
	add.s64 	%rd66, %rd1, %rd65;
	ld.global.f32 	%f163, [%rd66];
	fma.rn.f32 	%f164, %f162, %f163, %f161;
	add.s32 	%r306, %r302, %r219;
	mad.lo.s32 	%r307, %r306, %r220, %r117;
	add.s32 	%r308, %r304, %r221;
	mad.lo.s32 	%r309, %r308, %r222, %r471;
	mul.wide.s32 	%rd67, %r307, 4;
	add.s64 	%rd68, %rd2, %rd67;
	ld.global.f32 	%f165, [%rd68];
	mul.wide.s32 	%rd69, %r309, 4;
	add.s64 	%rd70, %rd1, %rd69;
	ld.global.f32 	%f166, [%rd70];
	fma.rn.f32 	%f167, %f165, %f166, %f164;
	add.s32 	%r310, %r306, %r219;
	mad.lo.s32 	%r311, %r310, %r220, %r117;
	add.s32 	%r312, %r308, %r221;
	mad.lo.s32 	%r313, %r312, %r222, %r471;
	mul.wide.s32 	%rd71, %r311, 4;
	add.s64 	%rd72, %rd2, %rd71;
	ld.global.f32 	%f168, [%rd72];
	mul.wide.s32 	%rd73, %r313, 4;
	add.s64 	%rd74, %rd1, %rd73;
	ld.global.f32 	%f169, [%rd74];
	fma.rn.f32 	%f170, %f168, %f169, %f167;
	add.s32 	%r314, %r310, %r219;
	mad.lo.s32 	%r315, %r314, %r220, %r117;
	add.s32 	%r316, %r312, %r221;
	mad.lo.s32 	%r317, %r316, %r222, %r471;
	mul.wide.s32 	%rd75, %r315, 4;
	add.s64 	%rd76, %rd2, %rd75;
	ld.global.f32 	%f171, [%rd76];
	mul.wide.s32 	%rd77, %r317, 4;
	add.s64 	%rd78, %rd1, %rd77;
	ld.global.f32 	%f172, [%rd78];
	fma.rn.f32 	%f173, %f171, %f172, %f170;
	add.s32 	%r318, %r314, %r219;
	mad.lo.s32 	%r319, %r318, %r220, %r117;
	add.s32 	%r320, %r316, %r221;
	mad.lo.s32 	%r321, %r320, %r222, %r471;
	mul.wide.s32 	%rd79, %r319, 4;
	add.s64 	%rd80, %rd2, %rd79;
	ld.global.f32 	%f174, [%rd80];
	mul.wide.s32 	%rd81, %r321, 4;
	add.s64 	%rd82, %rd1, %rd81;
	ld.global.f32 	%f175, [%rd82];
	fma.rn.f32 	%f176, %f174, %f175, %f173;
	add.s32 	%r322, %r318, %r219;
	mad.lo.s32 	%r323, %r322, %r220, %r117;
	add.s32 	%r324, %r320, %r221;
	mad.lo.s32 	%r325, %r324, %r222, %r471;
	mul.wide.s32 	%rd83, %r323, 4;
	add.s64 	%rd84, %rd2, %rd83;
	ld.global.f32 	%f177, [%rd84];
	mul.wide.s32 	%rd85, %r325, 4;
	add.s64 	%rd86, %rd1, %rd85;
	ld.global.f32 	%f178, [%rd86];
	fma.rn.f32 	%f257, %f177, %f178, %f176;
	add.s32 	%r472, %r472, 8;
	setp.ne.s32 	%p65, %r472, %r107;
	mov.u32 	%r474, %r107;
	@%p65 bra 	$L__BB2_39;
$L__BB2_40:
	setp.eq.s32 	%p66, %r104, 0;
	@%p66 bra 	$L__BB2_33;
	setp.lt.u32 	%p67, %r105, 3;
	@%p67 bra 	$L__BB2_43;
	add.s32 	%r326, %r474, %r2;
	mad.lo.s32 	%r327, %r326, %r219, %r115;
	mad.lo.s32 	%r328, %r327, %r220, %r117;
	add.s32 	%r329, %r474, %r3;
	mad.lo.s32 	%r330, %r329, %r221, %r470;
	mad.lo.s32 	%r331, %r330, %r222, %r471;
	mul.wide.s32 	%rd87, %r328, 4;
	add.s64 	%rd88, %rd2, %rd87;
	ld.global.f32 	%f180, [%rd88];
	mul.wide.s32 	%rd89, %r331, 4;
	add.s64 	%rd90, %rd1, %rd89;
	ld.global.f32 	%f181, [%rd90];
	fma.rn.f32 	%f182, %f180, %f181, %f257;
	add.s32 	%r332, %r327, %r219;
	mad.lo.s32 	%r333, %r332, %r220, %r117;
	add.s32 	%r334, %r330, %r221;
	mad.lo.s32 	%r335, %r334, %r222, %r471;
	mul.wide.s32 	%rd91, %r333, 4;
	add.s64 	%rd92, %rd2, %rd91;
	ld.global.f32 	%f183, [%rd92];
	mul.wide.s32 	%rd93, %r335, 4;
	add.s64 	%rd94, %rd1, %rd93;
	ld.global.f32 	%f184, [%rd94];
	fma.rn.f32 	%f185, %f183, %f184, %f182;
	add.s32 	%r336, %r332, %r219;
	mad.lo.s32 	%r337, %r336, %r220, %r117;
	add.s32 	%r338, %r334, %r221;
	mad.lo.s32 	%r339, %r338, %r222, %r471;
	mul.wide.s32 	%rd95, %r337, 4;
	add.s64 	%rd96, %rd2, %rd95;
	ld.global.f32 	%f186, [%rd96];
	mul.wide.s32 	%rd97, %r339, 4;
	add.s64 	%rd98, %rd1, %rd97;
	ld.global.f32 	%f187, [%rd98];
	fma.rn.f32 	%f188, %f186, %f187, %f185;
	add.s32 	%r340, %r336, %r219;
	mad.lo.s32 	%r341, %r340, %r220, %r117;
	add.s32 	%r342, %r338, %r221;
	mad.lo.s32 	%r343, %r342, %r222, %r471;
	mul.wide.s32 	%rd99, %r341, 4;
	add.s64 	%rd100, %rd2, %rd99;
	ld.global.f32 	%f189, [%rd100];
	mul.wide.s32 	%rd101, %r343, 4;
	add.s64 	%rd102, %rd1, %rd101;
	ld.global.f32 	%f190, [%rd102];
	fma.rn.f32 	%f257, %f189, %f190, %f188;
	add.s32 	%r474, %r474, 4;
$L__BB2_43:
	setp.eq.s32 	%p68, %r106, 0;
	@%p68 bra 	$L__BB2_33;
	setp.eq.s32 	%p69, %r106, 1;
	@%p69 bra 	$L__BB2_46;
	add.s32 	%r344, %r474, %r2;
	mad.lo.s32 	%r345, %r344, %r219, %r115;
	mad.lo.s32 	%r346, %r345, %r220, %r117;
	add.s32 	%r347, %r474, %r3;
	mad.lo.s32 	%r348, %r347, %r221, %r470;
	mad.lo.s32 	%r349, %r348, %r222, %r471;
	mul.wide.s32 	%rd103, %r346, 4;
	add.s64 	%rd104, %rd2, %rd103;
	ld.global.f32 	%f192, [%rd104];
	mul.wide.s32 	%rd105, %r349, 4;
	add.s64 	%rd106, %rd1, %rd105;
	ld.global.f32 	%f193, [%rd106];
	fma.rn.f32 	%f194, %f192, %f193, %f257;
	add.s32 	%r350, %r345, %r219;
	mad.lo.s32 	%r351, %r350, %r220, %r117;
	add.s32 	%r352, %r348, %r221;
	mad.lo.s32 	%r353, %r352, %r222, %r471;
	mul.wide.s32 	%rd107, %r351, 4;
	add.s64 	%rd108, %rd2, %rd107;
	ld.global.f32 	%f195, [%rd108];
	mul.wide.s32 	%rd109, %r353, 4;
	add.s64 	%rd110, %rd1, %rd109;
	ld.global.f32 	%f196, [%rd110];
	fma.rn.f32 	%f257, %f195, %f196, %f194;
	add.s32 	%r474, %r474, 2;
$L__BB2_46:
	setp.eq.s32 	%p70, %r108, 0;
	@%p70 bra 	$L__BB2_33;
	add.s32 	%r354, %r474, %r2;
	mad.lo.s32 	%r355, %r354, %r219, %r115;
	mad.lo.s32 	%r356, %r355, %r220, %r117;
	add.s32 	%r357, %r474, %r3;
	mad.lo.s32 	%r358, %r357, %r221, %r470;
	mad.lo.s32 	%r359, %r358, %r222, %r471;
	mul.wide.s32 	%rd111, %r356, 4;
	add.s64 	%rd112, %rd2, %rd111;
	ld.global.f32 	%f197, [%rd112];
	mul.wide.s32 	%rd113, %r359, 4;
	add.s64 	%rd114, %rd1, %rd113;
	ld.global.f32 	%f198, [%rd114];
	fma.rn.f32 	%f257, %f197, %f198, %f257;
	bra.uni 	$L__BB2_33;
$L__BB2_48:
	setp.ne.s64 	%p40, %rd6, 0;
	@%p40 bra 	$L__BB2_59;
	add.s32 	%r129, %r225, -1;
	and.b32  	%r130, %r225, 3;
	and.b32  	%r131, %r225, 2147483644;
	and.b32  	%r132, %r225, 1;
	mov.b32 	%r476, 0;
$L__BB2_50:
	setp.lt.u32 	%p49, %r129, 3;
	add.s32 	%r277, %r4, %r476;
	mul.lo.s32 	%r134, %r277, %r225;
	mov.b32 	%r479, 0;
	@%p49 bra 	$L__BB2_53;
	mov.b32 	%r477, 0;
$L__BB2_52:
	.pragma "nounroll";
	add.s32 	%r279, %r477, %r134;
	mul.wide.s32 	%rd49, %r279, 4;
	add.s64 	%rd50, %rd3, %rd49;
	mov.b32 	%r280, 0;
	st.global.u32 	[%rd50], %r280;
	st.global.u32 	[%rd50+4], %r280;
	st.global.u32 	[%rd50+8], %r280;
	st.global.u32 	[%rd50+12], %r280;
	add.s32 	%r477, %r477, 4;
	setp.ne.s32 	%p50, %r477, %r131;
	mov.u32 	%r479, %r131;
	@%p50 bra 	$L__BB2_52;
$L__BB2_53:
	setp.eq.s32 	%p51, %r130, 0;
	@%p51 bra 	$L__BB2_58;
	setp.eq.s32 	%p52, %r130, 1;
	@%p52 bra 	$L__BB2_56;
	add.s32 	%r281, %r479, %r134;
	mul.wide.s32 	%rd51, %r281, 4;
	add.s64 	%rd52, %rd3, %rd51;
	mov.b32 	%r282, 0;
	st.global.u32 	[%rd52], %r282;
	st.global.u32 	[%rd52+4], %r282;
	add.s32 	%r479, %r479, 2;
$L__BB2_56:
	setp.eq.s32 	%p53, %r132, 0;
	@%p53 bra 	$L__BB2_58;
	add.s32 	%r283, %r479, %r134;
	mul.wide.s32 	%rd53, %r283, 4;
	add.s64 	%rd54, %rd3, %rd53;
	mov.b32 	%r284, 0;
	st.global.u32 	[%rd54], %r284;
$L__BB2_58:
	add.s32 	%r476, %r476, 1;
	setp.eq.s32 	%p54, %r476, %r224;
	@%p54 bra 	$L__BB2_125;
	bra.uni 	$L__BB2_50;
$L__BB2_59:
	add.s32 	%r141, %r225, -1;
	and.b32  	%r142, %r225, 7;
	add.s32 	%r143, %r142, -1;
	and.b32  	%r144, %r225, 3;
	and.b32  	%r145, %r225, 2147483640;
	and.b32  	%r146, %r225, 1;
	mov.b32 	%r480, 0;
$L__BB2_60:
	setp.lt.u32 	%p41, %r141, 7;
	add.s32 	%r269, %r4, %r480;
	mul.lo.s32 	%r148, %r269, %r225;
	mov.b32 	%r483, 0;
	@%p41 bra 	$L__BB2_63;
	mov.b32 	%r481, 0;
$L__BB2_62:
	.pragma "nounroll";
	ld.global.f32 	%f124, [%rd4];
	add.f32 	%f125, %f124, 0f00000000;
	add.s32 	%r271, %r481, %r148;
	mul.wide.s32 	%rd41, %r271, 4;
	add.s64 	%rd42, %rd3, %rd41;
	st.global.f32 	[%rd42], %f125;
	ld.global.f32 	%f126, [%rd4];
	add.f32 	%f127, %f126, 0f00000000;
	st.global.f32 	[%rd42+4], %f127;
	ld.global.f32 	%f128, [%rd4];
	add.f32 	%f129, %f128, 0f00000000;
	st.global.f32 	[%rd42+8], %f129;
	ld.global.f32 	%f130, [%rd4];
	add.f32 	%f131, %f130, 0f00000000;
	st.global.f32 	[%rd42+12], %f131;
	ld.global.f32 	%f132, [%rd4];
	add.f32 	%f133, %f132, 0f00000000;
	st.global.f32 	[%rd42+16], %f133;
	ld.global.f32 	%f134, [%rd4];
	add.f32 	%f135, %f134, 0f00000000;
	st.global.f32 	[%rd42+20], %f135;
	ld.global.f32 	%f136, [%rd4];
	add.f32 	%f137, %f136, 0f00000000;
	st.global.f32 	[%rd42+24], %f137;
	ld.global.f32 	%f138, [%rd4];
	add.f32 	%f139, %f138, 0f00000000;
	st.global.f32 	[%rd42+28], %f139;
	add.s32 	%r481, %r481, 8;
	setp.ne.s32 	%p42, %r481, %r145;
	mov.u32 	%r483, %r145;
	@%p42 bra 	$L__BB2_62;
$L__BB2_63:
	setp.eq.s32 	%p43, %r142, 0;
	@%p43 bra 	$L__BB2_71;
	setp.lt.u32 	%p44, %r143, 3;
	@%p44 bra 	$L__BB2_66;
	ld.global.f32 	%f140, [%rd4];
	add.f32 	%f141, %f140, 0f00000000;
	add.s32 	%r272, %r483, %r148;
	mul.wide.s32 	%rd43, %r272, 4;
	add.s64 	%rd44, %rd3, %rd43;
	st.global.f32 	[%rd44], %f141;
	ld.global.f32 	%f142, [%rd4];
	add.f32 	%f143, %f142, 0f00000000;
	st.global.f32 	[%rd44+4], %f143;
	ld.global.f32 	%f144, [%rd4];
	add.f32 	%f145, %f144, 0f00000000;
	st.global.f32 	[%rd44+8], %f145;
	ld.global.f32 	%f146, [%rd4];
	add.f32 	%f147, %f146, 0f00000000;
	st.global.f32 	[%rd44+12], %f147;
	add.s32 	%r483, %r483, 4;
$L__BB2_66:
	setp.eq.s32 	%p45, %r144, 0;
	@%p45 bra 	$L__BB2_71;
	setp.eq.s32 	%p46, %r144, 1;
	@%p46 bra 	$L__BB2_69;
	ld.global.f32 	%f148, [%rd4];
	add.f32 	%f149, %f148, 0f00000000;
	add.s32 	%r273, %r483, %r148;
	mul.wide.s32 	%rd45, %r273, 4;
	add.s64 	%rd46, %rd3, %rd45;
	st.global.f32 	[%rd46], %f149;
	ld.global.f32 	%f150, [%rd4];
	add.f32 	%f151, %f150, 0f00000000;
	st.global.f32 	[%rd46+4], %f151;
	add.s32 	%r483, %r483, 2;
$L__BB2_69:
	setp.eq.s32 	%p47, %r146, 0;
	@%p47 bra 	$L__BB2_71;
	ld.global.f32 	%f152, [%rd4];
	add.f32 	%f153, %f152, 0f00000000;
	add.s32 	%r274, %r483, %r148;
	mul.wide.s32 	%rd47, %r274, 4;
	add.s64 	%rd48, %rd3, %rd47;
	st.global.f32 	[%rd48], %f153;
$L__BB2_71:
	add.s32 	%r480, %r480, 1;
	setp.eq.s32 	%p48, %r480, %r224;
	@%p48 bra 	$L__BB2_125;
	bra.uni 	$L__BB2_60;
$L__BB2_72:
	setp.ne.s64 	%p24, %rd6, 0;
	@%p24 bra 	$L__BB2_83;
	add.s32 	%r157, %r225, -1;
	and.b32  	%r158, %r225, 3;
	and.b32  	%r159, %r225, 2147483644;
	and.b32  	%r160, %r225, 1;
	mov.b32 	%r485, 0;
$L__BB2_74:
	setp.lt.u32 	%p33, %r157, 3;
	add.s32 	%r259, %r4, %r485;
	mul.lo.s32 	%r162, %r259, %r225;
	mov.b32 	%r488, 0;
	@%p33 bra 	$L__BB2_77;
	mov.b32 	%r486, 0;
$L__BB2_76:
	.pragma "nounroll";
	add.s32 	%r261, %r486, %r162;
	mul.wide.s32 	%rd35, %r261, 4;
	add.s64 	%rd36, %rd3, %rd35;
	mov.b32 	%r262, 0;
	st.global.u32 	[%rd36], %r262;
	st.global.u32 	[%rd36+4], %r262;
	st.global.u32 	[%rd36+8], %r262;
	st.global.u32 	[%rd36+12], %r262;
	add.s32 	%r486, %r486, 4;
	setp.ne.s32 	%p34, %r486, %r159;
	mov.u32 	%r488, %r159;
	@%p34 bra 	$L__BB2_76;
$L__BB2_77:
	setp.eq.s32 	%p35, %r158, 0;
	@%p35 bra 	$L__BB2_82;
	setp.eq.s32 	%p36, %r158, 1;
	@%p36 bra 	$L__BB2_80;
	add.s32 	%r263, %r488, %r162;
	mul.wide.s32 	%rd37, %r263, 4;
	add.s64 	%rd38, %rd3, %rd37;
	mov.b32 	%r264, 0;
	st.global.u32 	[%rd38], %r264;
	st.global.u32 	[%rd38+4], %r264;
	add.s32 	%r488, %r488, 2;
$L__BB2_80:
	setp.eq.s32 	%p37, %r160, 0;
	@%p37 bra 	$L__BB2_82;
	add.s32 	%r265, %r488, %r162;
	mul.wide.s32 	%rd39, %r265, 4;
	add.s64 	%rd40, %rd3, %rd39;
	mov.b32 	%r266, 0;
	st.global.u32 	[%rd40], %r266;
$L__BB2_82:
	add.s32 	%r485, %r485, 1;
	setp.eq.s32 	%p38, %r485, %r224;
	@%p38 bra 	$L__BB2_125;
	bra.uni 	$L__BB2_74;
$L__BB2_83:
	add.s32 	%r169, %r225, -1;
	and.b32  	%r170, %r225, 7;
	add.s32 	%r171, %r170, -1;
	and.b32  	%r172, %r225, 3;
	and.b32  	%r173, %r225, 2147483640;
	and.b32  	%r174, %r225, 1;
	mov.b32 	%r489, 0;
$L__BB2_84:
	setp.lt.u32 	%p25, %r169, 7;
	add.s32 	%r251, %r4, %r489;
	mul.lo.s32 	%r176, %r251, %r225;
	mov.b32 	%r492, 0;
	@%p25 bra 	$L__BB2_87;
	mov.b32 	%r490, 0;
$L__BB2_86:
	.pragma "nounroll";
	ld.global.f32 	%f94, [%rd4];
	add.f32 	%f95, %f94, 0f00000000;
	add.s32 	%r253, %r490, %r176;
	mul.wide.s32 	%rd27, %r253, 4;
	add.s64 	%rd28, %rd3, %rd27;
	st.global.f32 	[%rd28], %f95;
	ld.global.f32 	%f96, [%rd4];
	add.f32 	%f97, %f96, 0f00000000;
	st.global.f32 	[%rd28+4], %f97;
	ld.global.f32 	%f98, [%rd4];
	add.f32 	%f99, %f98, 0f00000000;
	st.global.f32 	[%rd28+8], %f99;
	ld.global.f32 	%f100, [%rd4];
	add.f32 	%f101, %f100, 0f00000000;
	st.global.f32 	[%rd28+12], %f101;
	ld.global.f32 	%f102, [%rd4];
	add.f32 	%f103, %f102, 0f00000000;
	st.global.f32 	[%rd28+16], %f103;
	ld.global.f32 	%f104, [%rd4];
	add.f32 	%f105, %f104, 0f00000000;
	st.global.f32 	[%rd28+20], %f105;
	ld.global.f32 	%f106, [%rd4];
	add.f32 	%f107, %f106, 0f00000000;
	st.global.f32 	[%rd28+24], %f107;
	ld.global.f32 	%f108, [%rd4];
	add.f32 	%f109, %f108, 0f00000000;
	st.global.f32 	[%rd28+28], %f109;
	add.s32 	%r490, %r490, 8;
	setp.ne.s32 	%p26, %r490, %r173;
	mov.u32 	%r492, %r173;
	@%p26 bra 	$L__BB2_86;
$L__BB2_87:
	setp.eq.s32 	%p27, %r170, 0;
	@%p27 bra 	$L__BB2_95;
	setp.lt.u32 	%p28, %r171, 3;
	@%p28 bra 	$L__BB2_90;
	ld.global.f32 	%f110, [%rd4];
	add.f32 	%f111, %f110, 0f00000000;
	add.s32 	%r254, %r492, %r176;
	mul.wide.s32 	%rd29, %r254, 4;
	add.s64 	%rd30, %rd3, %rd29;
	st.global.f32 	[%rd30], %f111;
	ld.global.f32 	%f112, [%rd4];
	add.f32 	%f113, %f112, 0f00000000;
	st.global.f32 	[%rd30+4], %f113;
	ld.global.f32 	%f114, [%rd4];
	add.f32 	%f115, %f114, 0f00000000;
	st.global.f32 	[%rd30+8], %f115;
	ld.global.f32 	%f116, [%rd4];
	add.f32 	%f117, %f116, 0f00000000;
	st.global.f32 	[%rd30+12], %f117;
	add.s32 	%r492, %r492, 4;
$L__BB2_90:
	setp.eq.s32 	%p29, %r172, 0;
	@%p29 bra 	$L__BB2_95;
	setp.eq.s32 	%p30, %r172, 1;
	@%p30 bra 	$L__BB2_93;
	ld.global.f32 	%f118, [%rd4];
	add.f32 	%f119, %f118, 0f00000000;
	add.s32 	%r255, %r492, %r176;
	mul.wide.s32 	%rd31, %r255, 4;
	add.s64 	%rd32, %rd3, %rd31;
	st.global.f32 	[%rd32], %f119;
	ld.global.f32 	%f120, [%rd4];
	add.f32 	%f121, %f120, 0f00000000;
	st.global.f32 	[%rd32+4], %f121;
	add.s32 	%r492, %r492, 2;
$L__BB2_93:
	setp.eq.s32 	%p31, %r174, 0;
	@%p31 bra 	$L__BB2_95;
	ld.global.f32 	%f122, [%rd4];
	add.f32 	%f123, %f122, 0f00000000;
	add.s32 	%r256, %r492, %r176;
	mul.wide.s32 	%rd33, %r256, 4;
	add.s64 	%rd34, %rd3, %rd33;
	st.global.f32 	[%rd34], %f123;
$L__BB2_95:
	add.s32 	%r489, %r489, 1;
	setp.eq.s32 	%p32, %r489, %r224;
	@%p32 bra 	$L__BB2_125;
	bra.uni 	$L__BB2_84;
$L__BB2_96:
	setp.ne.s64 	%p4, %rd6, 0;
	@%p4 bra 	$L__BB2_110;
	add.s32 	%r185, %r225, -1;
	and.b32  	%r186, %r225, 7;
	add.s32 	%r187, %r186, -1;
	and.b32  	%r188, %r225, 3;
	and.b32  	%r189, %r225, 2147483640;
	and.b32  	%r190, %r225, 1;
	mov.b32 	%r494, 0;
$L__BB2_98:
	setp.lt.u32 	%p15, %r185, 7;
	add.s32 	%r239, %r4, %r494;
	mul.lo.s32 	%r192, %r239, %r225;
	mov.b32 	%r497, 0;
	@%p15 bra 	$L__BB2_101;
	mov.b32 	%r495, 0;
$L__BB2_100:
	.pragma "nounroll";
	add.s32 	%r241, %r495, %r192;
	mul.wide.s32 	%rd19, %r241, 4;
	add.s64 	%rd20, %rd3, %rd19;
	mov.b32 	%r242, 0;
	st.global.u32 	[%rd20], %r242;
	st.global.u32 	[%rd20+4], %r242;
	st.global.u32 	[%rd20+8], %r242;
	st.global.u32 	[%rd20+12], %r242;
	st.global.u32 	[%rd20+16], %r242;
	st.global.u32 	[%rd20+20], %r242;
	st.global.u32 	[%rd20+24], %r242;
	st.global.u32 	[%rd20+28], %r242;
	add.s32 	%r495, %r495, 8;
	setp.ne.s32 	%p16, %r495, %r189;
	mov.u32 	%r497, %r189;
	@%p16 bra 	$L__BB2_100;
$L__BB2_101:
	setp.eq.s32 	%p17, %r186, 0;
	@%p17 bra 	$L__BB2_109;
	setp.lt.u32 	%p18, %r187, 3;
	@%p18 bra 	$L__BB2_104;
	add.s32 	%r243, %r497, %r192;
	mul.wide.s32 	%rd21, %r243, 4;
	add.s64 	%rd22, %rd3, %rd21;
	mov.b32 	%r244, 0;
	st.global.u32 	[%rd22], %r244;
	st.global.u32 	[%rd22+4], %r244;
	st.global.u32 	[%rd22+8], %r244;
	st.global.u32 	[%rd22+12], %r244;
	add.s32 	%r497, %r497, 4;
$L__BB2_104:
	setp.eq.s32 	%p19, %r188, 0;
	@%p19 bra 	$L__BB2_109;
	setp.eq.s32 	%p20, %r188, 1;
	@%p20 bra 	$L__BB2_107;
	add.s32 	%r245, %r497, %r192;
	mul.wide.s32 	%rd23, %r245, 4;
	add.s64 	%rd24, %rd3, %rd23;
	mov.b32 	%r246, 0;
	st.global.u32 	[%rd24], %r246;
	st.global.u32 	[%rd24+4], %r246;
	add.s32 	%r497, %r497, 2;
$L__BB2_107:
	setp.eq.s32 	%p21, %r190, 0;
	@%p21 bra 	$L__BB2_109;
	add.s32 	%r247, %r497, %r192;
	mul.wide.s32 	%rd25, %r247, 4;
	add.s64 	%rd26, %rd3, %rd25;
	mov.b32 	%r248, 0;
	st.global.u32 	[%rd26], %r248;
$L__BB2_109:
	add.s32 	%r494, %r494, 1;
	setp.eq.s32 	%p22, %r494, %r224;
	@%p22 bra 	$L__BB2_125;
	bra.uni 	$L__BB2_98;
$L__BB2_110:
	add.s32 	%r201, %r225, -1;
	and.b32  	%r202, %r225, 15;
	add.s32 	%r203, %r202, -1;
	and.b32  	%r204, %r225, 7;
	add.s32 	%r205, %r204, -1;
	and.b32  	%r206, %r225, 2147483632;
	and.b32  	%r207, %r225, 3;
	mov.b32 	%r499, 0;
$L__BB2_111:
	setp.lt.u32 	%p5, %r201, 15;
	add.s32 	%r231, %r4, %r499;
	mul.lo.s32 	%r209, %r231, %r225;
	mov.b32 	%r502, 0;
	@%p5 bra 	$L__BB2_114;
	mov.b32 	%r500, 0;
$L__BB2_113:
	.pragma "nounroll";
	ld.global.f32 	%f32, [%rd4];
	add.f32 	%f33, %f32, 0f00000000;
	add.s32 	%r233, %r500, %r209;
	mul.wide.s32 	%rd12, %r233, 4;
	add.s64 	%rd13, %rd3, %rd12;
	st.global.f32 	[%rd13], %f33;
	ld.global.f32 	%f34, [%rd4];
	add.f32 	%f35, %f34, 0f00000000;
	st.global.f32 	[%rd13+4], %f35;
	ld.global.f32 	%f36, [%rd4];
	add.f32 	%f37, %f36, 0f00000000;
	st.global.f32 	[%rd13+8], %f37;
	ld.global.f32 	%f38, [%rd4];
	add.f32 	%f39, %f38, 0f00000000;
	st.global.f32 	[%rd13+12], %f39;
	ld.global.f32 	%f40, [%rd4];
	add.f32 	%f41, %f40, 0f00000000;
	st.global.f32 	[%rd13+16], %f41;
	ld.global.f32 	%f42, [%rd4];
	add.f32 	%f43, %f42, 0f00000000;
	st.global.f32 	[%rd13+20], %f43;
	ld.global.f32 	%f44, [%rd4];
	add.f32 	%f45, %f44, 0f00000000;
	st.global.f32 	[%rd13+24], %f45;
	ld.global.f32 	%f46, [%rd4];
	add.f32 	%f47, %f46, 0f00000000;
	st.global.f32 	[%rd13+28], %f47;
	ld.global.f32 	%f48, [%rd4];
	add.f32 	%f49, %f48, 0f00000000;
	st.global.f32 	[%rd13+32], %f49;
	ld.global.f32 	%f50, [%rd4];
	add.f32 	%f51, %f50, 0f00000000;
	st.global.f32 	[%rd13+36], %f51;
	ld.global.f32 	%f52, [%rd4];
	add.f32 	%f53, %f52, 0f00000000;
	st.global.f32 	[%rd13+40], %f53;
	ld.global.f32 	%f54, [%rd4];
	add.f32 	%f55, %f54, 0f00000000;
	st.global.f32 	[%rd13+44], %f55;
	ld.global.f32 	%f56, [%rd4];
	add.f32 	%f57, %f56, 0f00000000;
	st.global.f32 	[%rd13+48], %f57;
	ld.global.f32 	%f58, [%rd4];
	add.f32 	%f59, %f58, 0f00000000;
	st.global.f32 	[%rd13+52], %f59;
	ld.global.f32 	%f60, [%rd4];
	add.f32 	%f61, %f60, 0f00000000;
	st.global.f32 	[%rd13+56], %f61;
	ld.global.f32 	%f62, [%rd4];
	add.f32 	%f63, %f62, 0f00000000;
	st.global.f32 	[%rd13+60], %f63;
	add.s32 	%r500, %r500, 16;
	setp.ne.s32 	%p6, %r500, %r206;
	mov.u32 	%r502, %r206;
	@%p6 bra 	$L__BB2_113;
$L__BB2_114:
	setp.eq.s32 	%p7, %r202, 0;
	@%p7 bra 	$L__BB2_124;
	setp.lt.u32 	%p8, %r203, 7;
	@%p8 bra 	$L__BB2_117;
	ld.global.f32 	%f64, [%rd4];
	add.f32 	%f65, %f64, 0f00000000;
	add.s32 	%r234, %r502, %r209;
	mul.wide.s32 	%rd14, %r234, 4;
	add.s64 	%rd15, %rd3, %rd14;
	st.global.f32 	[%rd15], %f65;
	ld.global.f32 	%f66, [%rd4];
	add.f32 	%f67, %f66, 0f00000000;
	st.global.f32 	[%rd15+4], %f67;
	ld.global.f32 	%f68, [%rd4];
	add.f32 	%f69, %f68, 0f00000000;
	st.global.f32 	[%rd15+8], %f69;
	ld.global.f32 	%f70, [%rd4];
	add.f32 	%f71, %f70, 0f00000000;
	st.global.f32 	[%rd15+12], %f71;
	ld.global.f32 	%f72, [%rd4];
	add.f32 	%f73, %f72, 0f00000000;
	st.global.f32 	[%rd15+16], %f73;
	ld.global.f32 	%f74, [%rd4];
	add.f32 	%f75, %f74, 0f00000000;
	st.global.f32 	[%rd15+20], %f75;
	ld.global.f32 	%f76, [%rd4];
	add.f32 	%f77, %f76, 0f00000000;
	st.global.f32 	[%rd15+24], %f77;
	ld.global.f32 	%f78, [%rd4];
	add.f32 	%f79, %f78, 0f00000000;
	st.global.f32 	[%rd15+28], %f79;
	add.s32 	%r502, %r502, 8;
$L__BB2_117:
	setp.eq.s32 	%p9, %r204, 0;
	@%p9 bra 	$L__BB2_124;
	setp.lt.u32 	%p10, %r205, 3;
	@%p10 bra 	$L__BB2_120;
	ld.global.f32 	%f80, [%rd4];
	add.f32 	%f81, %f80, 0f00000000;
	add.s32 	%r235, %r502, %r209;
	mul.wide.s32 	%rd16, %r235, 4;
	add.s64 	%rd17, %rd3, %rd16;
	st.global.f32 	[%rd17], %f81;
	ld.global.f32 	%f82, [%rd4];
	add.f32 	%f83, %f82, 0f00000000;
	st.global.f32 	[%rd17+4], %f83;
	ld.global.f32 	%f84, [%rd4];
	add.f32 	%f85, %f84, 0f00000000;
	st.global.f32 	[%rd17+8], %f85;
	ld.global.f32 	%f86, [%rd4];
	add.f32 	%f87, %f86, 0f00000000;
	st.global.f32 	[%rd17+12], %f87;
	add.s32 	%r502, %r502, 4;
$L__BB2_120:
	setp.eq.s32 	%p11, %r207, 0;
	@%p11 bra 	$L__BB2_124;
	setp.eq.s32 	%p12, %r207, 1;
	ld.global.f32 	%f88, [%rd4];
	add.f32 	%f89, %f88, 0f00000000;
	add.s32 	%r236, %r502, %r209;
	mul.wide.s32 	%rd18, %r236, 4;
	add.s64 	%rd5, %rd3, %rd18;
	st.global.f32 	[%rd5], %f89;
	@%p12 bra 	$L__BB2_124;
	setp.eq.s32 	%p13, %r207, 2;
	ld.global.f32 	%f90, [%rd4];
	add.f32 	%f91, %f90, 0f00000000;
	st.global.f32 	[%rd5+4], %f91;
	@%p13 bra 	$L__BB2_124;
	ld.global.f32 	%f92, [%rd4];
	add.f32 	%f93, %f92, 0f00000000;
	st.global.f32 	[%rd5+8], %f93;
$L__BB2_124:
	add.s32 	%r499, %r499, 1;
	setp.ne.s32 	%p14, %r499, %r224;
	@%p14 bra 	$L__BB2_111;
$L__BB2_125:
	ret;

}
	// .globl	_max_pool2d
.visible .entry _max_pool2d(
	.param .u32 _max_pool2d_param_0,
	.param .u64 .ptr .align 1 _max_pool2d_param_1,
	.param .u32 _max_pool2d_param_2,
	.param .u32 _max_pool2d_param_3,
	.param .u32 _max_pool2d_param_4,
	.param .u32 _max_pool2d_param_5,
	.param .u32 _max_pool2d_param_6,
	.param .u32 _max_pool2d_param_7,
	.param .u64 .ptr .align 1 _max_pool2d_param_8
)
{
	.reg .pred 	%p<68>;
	.reg .b32 	%r<179>;
	.reg .b32 	%f<115>;
	.reg .b64 	%rd<124>;

	ld.param.u32 	%r61, [_max_pool2d_param_0];
	ld.param.u64 	%rd6, [_max_pool2d_param_1];
	ld.param.u32 	%r68, [_max_pool2d_param_3];
	ld.param.u32 	%r64, [_max_pool2d_param_4];
	ld.param.u32 	%r65, [_max_pool2d_param_5];
	ld.param.u32 	%r66, [_max_pool2d_param_6];
	ld.param.u32 	%r67, [_max_pool2d_param_7];
	ld.param.u64 	%rd5, [_max_pool2d_param_8];
	cvta.to.global.u64 	%rd1, %rd5;
	cvta.to.global.u64 	%rd2, %rd6;
	mov.u32 	%r69, %ctaid.x;
	mov.u32 	%r70, %ntid.x;
	mov.u32 	%r71, %tid.x;
	mad.lo.s32 	%r1, %r69, %r70, %r71;
	mov.u32 	%r72, %ctaid.y;
	mov.u32 	%r73, %ntid.y;
	mov.u32 	%r74, %tid.y;
	mad.lo.s32 	%r75, %r72, %r73, %r74;
	setp.ge.u32 	%p1, %r1, %r64;
	setp.ge.u32 	%p2, %r75, %r68;
	or.pred  	%p3, %p1, %p2;
	setp.lt.s32 	%p4, %r61, 1;
	or.pred  	%p5, %p3, %p4;
	@%p5 bra 	$L__BB3_49;
	ld.param.u32 	%r153, [_max_pool2d_param_2];
	setp.lt.s32 	%p6, %r153, 1;
	mul.lo.s32 	%r3, %r67, %r75;
	mul.lo.s32 	%r4, %r67, %r1;
	mul.lo.s32 	%r5, %r64, %r68;
	mad.lo.s32 	%r6, %r3, %r64, %r4;
	mad.lo.s32 	%r7, %r64, %r75, %r1;
	@%p6 bra 	$L__BB3_49;
	setp.lt.s32 	%p7, %r65, 1;
	@%p7 bra 	$L__BB3_36;
	setp.lt.s32 	%p16, %r66, 1;
	@%p16 bra 	$L__BB3_23;
	and.b32  	%r8, %r66, 15;
	and.b32  	%r9, %r66, 7;
	and.b32  	%r10, %r66, 2147483632;
	and.b32  	%r11, %r66, 3;
	neg.s32 	%r12, %r10;
	add.s64 	%rd3, %rd2, 32;
	mov.b32 	%r161, 0;
$L__BB3_5:
	mov.b32 	%r162, 0;
$L__BB3_6:
	ld.param.u32 	%r158, [_max_pool2d_param_2];
	mad.lo.s32 	%r139, %r161, %r158, %r162;
	mad.lo.s32 	%r140, %r5, %r139, %r6;
	mul.wide.s32 	%rd111, %r140, 4;
	add.s64 	%rd112, %rd2, %rd111;
	ld.global.f32 	%f114, [%rd112];
	mad.lo.s32 	%r15, %r68, %r139, %r3;
	mov.b32 	%r163, 0;
$L__BB3_7:
	ld.param.u32 	%r159, [_max_pool2d_param_2];
	setp.lt.u32 	%p25, %r66, 16;
	add.s32 	%r142, %r163, %r3;
	mad.lo.s32 	%r143, %r161, %r159, %r162;
	mad.lo.s32 	%r144, %r5, %r143, %r4;
	mad.lo.s32 	%r17, %r142, %r64, %r144;
	mov.b32 	%r167, 0;
	@%p25 bra 	$L__BB3_10;
	add.s32 	%r145, %r15, %r163;
	mad.lo.s32 	%r164, %r64, %r145, %r4;
	mov.u32 	%r165, %r12;
$L__BB3_9:
	.pragma "nounroll";
	mul.wide.s32 	%rd113, %r164, 4;
	add.s64 	%rd114, %rd3, %rd113;
	ld.global.f32 	%f48, [%rd114+-32];
	setp.gt.f32 	%p26, %f48, %f114;
	selp.f32 	%f49, %f48, %f114, %p26;
	ld.global.f32 	%f50, [%rd114+-28];
	setp.gt.f32 	%p27, %f50, %f49;
	selp.f32 	%f51, %f50, %f49, %p27;
	ld.global.f32 	%f52, [%rd114+-24];
	setp.gt.f32 	%p28, %f52, %f51;
	selp.f32 	%f53, %f52, %f51, %p28;
	ld.global.f32 	%f54, [%rd114+-20];
	setp.gt.f32 	%p29, %f54, %f53;
	selp.f32 	%f55, %f54, %f53, %p29;
	ld.global.f32 	%f56, [%rd114+-16];
	setp.gt.f32 	%p30, %f56, %f55;
	selp.f32 	%f57, %f56, %f55, %p30;
	ld.global.f32 	%f58, [%rd114+-12];
	setp.gt.f32 	%p31, %f58, %f57;
	selp.f32 	%f59, %f58, %f57, %p31;
	ld.global.f32 	%f60, [%rd114+-8];
	setp.gt.f32 	%p32, %f60, %f59;
	selp.f32 	%f61, %f60, %f59, %p32;
	ld.global.f32 	%f62, [%rd114+-4];
	setp.gt.f32 	%p33, %f62, %f61;
	selp.f32 	%f63, %f62, %f61, %p33;
	ld.global.f32 	%f64, [%rd114];
	setp.gt.f32 	%p34, %f64, %f63;
	selp.f32 	%f65, %f64, %f63, %p34;
	ld.global.f32 	%f66, [%rd114+4];
	setp.gt.f32 	%p35, %f66, %f65;
	selp.f32 	%f67, %f66, %f65, %p35;
	ld.global.f32 	%f68, [%rd114+8];
	setp.gt.f32 	%p36, %f68, %f67;
	selp.f32 	%f69, %f68, %f67, %p36;
	ld.global.f32 	%f70, [%rd114+12];
	setp.gt.f32 	%p37, %f70, %f69;
	selp.f32 	%f71, %f70, %f69, %p37;
	ld.global.f32 	%f72, [%rd114+16];
	setp.gt.f32 	%p38, %f72, %f71;
	selp.f32 	%f73, %f72, %f71, %p38;
	ld.global.f32 	%f74, [%rd114+20];
	setp.gt.f32 	%p39, %f74, %f73;
	selp.f32 	%f75, %f74, %f73, %p39;
	ld.global.f32 	%f76, [%rd114+24];
	setp.gt.f32 	%p40, %f76, %f75;
	selp.f32 	%f77, %f76, %f75, %p40;
	ld.global.f32 	%f78, [%rd114+28];
	setp.gt.f32 	%p41, %f78, %f77;
	selp.f32 	%f114, %f78, %f77, %p41;
	add.s32 	%r165, %r165, 16;
	add.s32 	%r164, %r164, 16;
	setp.eq.s32 	%p42, %r165, 0;
	mov.u32 	%r167, %r10;
	@%p42 bra 	$L__BB3_10;
	bra.uni 	$L__BB3_9;
$L__BB3_10:
	setp.eq.s32 	%p43, %r8, 0;
	@%p43 bra 	$L__BB3_20;
	add.s32 	%r146, %r8, -1;
	setp.lt.u32 	%p44, %r146, 7;
	@%p44 bra 	$L__BB3_13;
	add.s32 	%r147, %r17, %r167;
	mul.wide.s32 	%rd115, %r147, 4;
	add.s64 	%rd116, %rd2, %rd115;
	ld.global.f32 	%f80, [%rd116];
	setp.gt.f32 	%p45, %f80, %f114;
	selp.f32 	%f81, %f80, %f114, %p45;
	ld.global.f32 	%f82, [%rd116+4];
	setp.gt.f32 	%p46, %f82, %f81;
	selp.f32 	%f83, %f82, %f81, %p46;
	ld.global.f32 	%f84, [%rd116+8];
	setp.gt.f32 	%p47, %f84, %f83;
	selp.f32 	%f85, %f84, %f83, %p47;
	ld.global.f32 	%f86, [%rd116+12];
	setp.gt.f32 	%p48, %f86, %f85;
	selp.f32 	%f87, %f86, %f85, %p48;
	ld.global.f32 	%f88, [%rd116+16];
	setp.gt.f32 	%p49, %f88, %f87;
	selp.f32 	%f89, %f88, %f87, %p49;
	ld.global.f32 	%f90, [%rd116+20];
	setp.gt.f32 	%p50, %f90, %f89;
	selp.f32 	%f91, %f90, %f89, %p50;
	ld.global.f32 	%f92, [%rd116+24];
	setp.gt.f32 	%p51, %f92, %f91;
	selp.f32 	%f93, %f92, %f91, %p51;
	ld.global.f32 	%f94, [%rd116+28];
	setp.gt.f32 	%p52, %f94, %f93;
	selp.f32 	%f114, %f94, %f93, %p52;
	add.s32 	%r167, %r167, 8;
$L__BB3_13:
	setp.eq.s32 	%p53, %r9, 0;
	@%p53 bra 	$L__BB3_20;
	add.s32 	%r148, %r9, -1;
	setp.lt.u32 	%p54, %r148, 3;
	@%p54 bra 	$L__BB3_16;
	add.s32 	%r149, %r17, %r167;
	mul.wide.s32 	%rd117, %r149, 4;
	add.s64 	%rd118, %rd2, %rd117;
	ld.global.f32 	%f96, [%rd118];
	setp.gt.f32 	%p55, %f96, %f114;
	selp.f32 	%f97, %f96, %f114, %p55;
	ld.global.f32 	%f98, [%rd118+4];
	setp.gt.f32 	%p56, %f98, %f97;
	selp.f32 	%f99, %f98, %f97, %p56;
	ld.global.f32 	%f100, [%rd118+8];
	setp.gt.f32 	%p57, %f100, %f99;
	selp.f32 	%f101, %f100, %f99, %p57;
	ld.global.f32 	%f102, [%rd118+12];
	setp.gt.f32 	%p58, %f102, %f101;
	selp.f32 	%f114, %f102, %f101, %p58;
	add.s32 	%r167, %r167, 4;
$L__BB3_16:
	setp.eq.s32 	%p59, %r11, 0;
	@%p59 bra 	$L__BB3_20;
	setp.eq.s32 	%p60, %r11, 1;
	add.s32 	%r150, %r17, %r167;
	mul.wide.s32 	%rd119, %r150, 4;
	add.s64 	%rd4, %rd2, %rd119;
	ld.global.f32 	%f103, [%rd4];
	setp.gt.f32 	%p61, %f103, %f114;
	selp.f32 	%f114, %f103, %f114, %p61;
	@%p60 bra 	$L__BB3_20;
	setp.eq.s32 	%p62, %r11, 2;
	ld.global.f32 	%f104, [%rd4+4];
	setp.gt.f32 	%p63, %f104, %f114;
	selp.f32 	%f114, %f104, %f114, %p63;
	@%p62 bra 	$L__BB3_20;
	ld.global.f32 	%f105, [%rd4+8];
	setp.gt.f32 	%p64, %f105, %f114;
	selp.f32 	%f114, %f105, %f114, %p64;
$L__BB3_20:
	add.s32 	%r163, %r163, 1;
	setp.ne.s32 	%p65, %r163, %r65;
	@%p65 bra 	$L__BB3_7;
	ld.param.u64 	%rd123, [_max_pool2d_param_8];
	ld.param.u32 	%r160, [_max_pool2d_param_2];
	mad.lo.s32 	%r151, %r161, %r160, %r162;
	mad.lo.s32 	%r152, %r5, %r151, %r7;
	cvta.to.global.u64 	%rd120, %rd123;
	mul.wide.u32 	%rd121, %r152, 4;
	add.s64 	%rd122, %rd120, %rd121;
	st.global.f32 	[%rd122], %f114;
	add.s32 	%r162, %r162, 1;
	setp.ne.s32 	%p66, %r162, %r160;
	@%p66 bra 	$L__BB3_6;
	add.s32 	%r161, %r161, 1;
	setp.eq.s32 	%p67, %r161, %r61;
	@%p67 bra 	$L__BB3_49;
	bra.uni 	$L__BB3_5;
$L__BB3_23:
	ld.param.u32 	%r156, [_max_pool2d_param_2];
	and.b32  	%r31, %r156, 7;
	add.s32 	%r32, %r31, -1;
	and.b32  	%r33, %r156, 3;
	and.b32  	%r34, %r156, 2147483640;
	and.b32  	%r35, %r156, 1;
	mov.b32 	%r169, 0;
	mul.wide.s32 	%rd103, %r5, 4;
$L__BB3_24:
	ld.param.u32 	%r157, [_max_pool2d_param_2];
	setp.lt.u32 	%p17, %r157, 8;
	mul.lo.s32 	%r37, %r169, %r157;
	mov.b32 	%r172, 0;
	@%p17 bra 	$L__BB3_27;
	mov.b32 	%r170, 0;
$L__BB3_26:
	.pragma "nounroll";
	add.s32 	%r109, %r170, %r37;
	mul.lo.s32 	%r110, %r5, %r109;
	add.s32 	%r111, %r6, %r110;
	mul.wide.s32 	%rd59, %r111, 4;
	add.s64 	%rd60, %rd2, %rd59;
	ld.global.f32 	%f32, [%rd60];
	add.s32 	%r112, %r7, %r110;
	mul.wide.u32 	%rd61, %r112, 4;
	add.s64 	%rd62, %rd1, %rd61;
	st.global.f32 	[%rd62], %f32;
	add.s64 	%rd64, %rd60, %rd103;
	ld.global.f32 	%f33, [%rd64];
	add.s32 	%r113, %r112, %r5;
	mul.wide.u32 	%rd65, %r113, 4;
	add.s64 	%rd66, %rd1, %rd65;
	st.global.f32 	[%rd66], %f33;
	add.s64 	%rd67, %rd64, %rd103;
	ld.global.f32 	%f34, [%rd67];
	add.s32 	%r114, %r113, %r5;
	mul.wide.u32 	%rd68, %r114, 4;
	add.s64 	%rd69, %rd1, %rd68;
	st.global.f32 	[%rd69], %f34;
	add.s64 	%rd70, %rd67, %rd103;
	ld.global.f32 	%f35, [%rd70];
	add.s32 	%r115, %r114, %r5;
	mul.wide.u32 	%rd71, %r115, 4;
	add.s64 	%rd72, %rd1, %rd71;
	st.global.f32 	[%rd72], %f35;
	add.s64 	%rd73, %rd70, %rd103;
	ld.global.f32 	%f36, [%rd73];
	add.s32 	%r116, %r115, %r5;
	mul.wide.u32 	%rd74, %r116, 4;
	add.s64 	%rd75, %rd1, %rd74;
	st.global.f32 	[%rd75], %f36;
	add.s64 	%rd76, %rd73, %rd103;
	ld.global.f32 	%f37, [%rd76];
	add.s32 	%r117, %r116, %r5;
	mul.wide.u32 	%rd77, %r117, 4;
	add.s64 	%rd78, %rd1, %rd77;
	st.global.f32 	[%rd78], %f37;
	add.s64 	%rd79, %rd76, %rd103;
	ld.global.f32 	%f38, [%rd79];
	add.s32 	%r118, %r117, %r5;
	mul.wide.u32 	%rd80, %r118, 4;
	add.s64 	%rd81, %rd1, %rd80;
	st.global.f32 	[%rd81], %f38;
	add.s64 	%rd82, %rd79, %rd103;
	ld.global.f32 	%f39, [%rd82];
	add.s32 	%r119, %r118, %r5;
	mul.wide.u32 	%rd83, %r119, 4;
	add.s64 	%rd84, %rd1, %rd83;
	st.global.f32 	[%rd84], %f39;
	add.s32 	%r170, %r170, 8;
	setp.ne.s32 	%p18, %r170, %r34;
	mov.u32 	%r172, %r34;
	@%p18 bra 	$L__BB3_26;
$L__BB3_27:
	setp.eq.s32 	%p19, %r31, 0;
	@%p19 bra 	$L__BB3_35;
	setp.lt.u32 	%p20, %r32, 3;
	@%p20 bra 	$L__BB3_30;
	add.s32 	%r120, %r172, %r37;
	mul.lo.s32 	%r121, %r5, %r120;
	add.s32 	%r122, %r6, %r121;
	mul.wide.s32 	%rd85, %r122, 4;
	add.s64 	%rd86, %rd2, %rd85;
	ld.global.f32 	%f40, [%rd86];
	add.s32 	%r123, %r7, %r121;
	mul.wide.u32 	%rd87, %r123, 4;
	add.s64 	%rd88, %rd1, %rd87;
	st.global.f32 	[%rd88], %f40;
	add.s64 	%rd90, %rd86, %rd103;
	ld.global.f32 	%f41, [%rd90];
	add.s32 	%r124, %r123, %r5;
	mul.wide.u32 	%rd91, %r124, 4;
	add.s64 	%rd92, %rd1, %rd91;
	st.global.f32 	[%rd92], %f41;
	add.s64 	%rd93, %rd90, %rd103;
	ld.global.f32 	%f42, [%rd93];
	add.s32 	%r125, %r124, %r5;
	mul.wide.u32 	%rd94, %r125, 4;
	add.s64 	%rd95, %rd1, %rd94;
	st.global.f32 	[%rd95], %f42;
	add.s64 	%rd96, %rd93, %rd103;
	ld.global.f32 	%f43, [%rd96];
	add.s32 	%r126, %r125, %r5;
	mul.wide.u32 	%rd97, %r126, 4;
	add.s64 	%rd98, %rd1, %rd97;
	st.global.f32 	[%rd98], %f43;
	add.s32 	%r172, %r172, 4;
$L__BB3_30:
	setp.eq.s32 	%p21, %r33, 0;
	@%p21 bra 	$L__BB3_35;
	setp.eq.s32 	%p22, %r33, 1;
	@%p22 bra 	$L__BB3_33;
	add.s32 	%r127, %r172, %r37;
	mul.lo.s32 	%r128, %r5, %r127;
	add.s32 	%r129, %r6, %r128;
	mul.wide.s32 	%rd99, %r129, 4;
	add.s64 	%rd100, %rd2, %rd99;
	ld.global.f32 	%f44, [%rd100];
	add.s32 	%r130, %r7, %r128;
	mul.wide.u32 	%rd101, %r130, 4;
	add.s64 	%rd102, %rd1, %rd101;
	st.global.f32 	[%rd102], %f44;
	add.s64 	%rd104, %rd100, %rd103;
	ld.global.f32 	%f45, [%rd104];
	add.s32 	%r131, %r130, %r5;
	mul.wide.u32 	%rd105, %r131, 4;
	add.s64 	%rd106, %rd1, %rd105;
	st.global.f32 	[%rd106], %f45;
	add.s32 	%r172, %r172, 2;
$L__BB3_33:
	setp.eq.s32 	%p23, %r35, 0;
	@%p23 bra 	$L__BB3_35;
	add.s32 	%r132, %r172, %r37;
	mul.lo.s32 	%r133, %r5, %r132;
	add.s32 	%r134, %r6, %r133;
	mul.wide.s32 	%rd107, %r134, 4;
	add.s64 	%rd108, %rd2, %rd107;
	ld.global.f32 	%f46, [%rd108];
	add.s32 	%r135, %r7, %r133;
	mul.wide.u32 	%rd109, %r135, 4;
	add.s64 	%rd110, %rd1, %rd109;
	st.global.f32 	[%rd110], %f46;
$L__BB3_35:
	add.s32 	%r169, %r169, 1;
	setp.eq.s32 	%p24, %r169, %r61;
	@%p24 bra 	$L__BB3_49;
	bra.uni 	$L__BB3_24;
$L__BB3_36:
	ld.param.u32 	%r154, [_max_pool2d_param_2];
	and.b32  	%r46, %r154, 7;
	add.s32 	%r47, %r46, -1;
	and.b32  	%r48, %r154, 3;
	and.b32  	%r49, %r154, 2147483640;
	and.b32  	%r50, %r154, 1;
	mov.b32 	%r174, 0;
	mul.wide.s32 	%rd51, %r5, 4;
$L__BB3_37:
	ld.param.u32 	%r155, [_max_pool2d_param_2];
	setp.lt.u32 	%p8, %r155, 8;
	mul.lo.s32 	%r52, %r174, %r155;
	mov.b32 	%r177, 0;
	@%p8 bra 	$L__BB3_40;
	mov.b32 	%r175, 0;
$L__BB3_39:
	.pragma "nounroll";
	add.s32 	%r79, %r175, %r52;
	mul.lo.s32 	%r80, %r5, %r79;
	add.s32 	%r81, %r6, %r80;
	mul.wide.s32 	%rd7, %r81, 4;
	add.s64 	%rd8, %rd2, %rd7;
	ld.global.f32 	%f17, [%rd8];
	add.s32 	%r82, %r7, %r80;
	mul.wide.u32 	%rd9, %r82, 4;
	add.s64 	%rd10, %rd1, %rd9;
	st.global.f32 	[%rd10], %f17;
	add.s64 	%rd12, %rd8, %rd51;
	ld.global.f32 	%f18, [%rd12];
	add.s32 	%r83, %r82, %r5;
	mul.wide.u32 	%rd13, %r83, 4;
	add.s64 	%rd14, %rd1, %rd13;
	st.global.f32 	[%rd14], %f18;
	add.s64 	%rd15, %rd12, %rd51;
	ld.global.f32 	%f19, [%rd15];
	add.s32 	%r84, %r83, %r5;
	mul.wide.u32 	%rd16, %r84, 4;
	add.s64 	%rd17, %rd1, %rd16;
	st.global.f32 	[%rd17], %f19;
	add.s64 	%rd18, %rd15, %rd51;
	ld.global.f32 	%f20, [%rd18];
	add.s32 	%r85, %r84, %r5;
	mul.wide.u32 	%rd19, %r85, 4;
	add.s64 	%rd20, %rd1, %rd19;
	st.global.f32 	[%rd20], %f20;
	add.s64 	%rd21, %rd18, %rd51;
	ld.global.f32 	%f21, [%rd21];
	add.s32 	%r86, %r85, %r5;
	mul.wide.u32 	%rd22, %r86, 4;
	add.s64 	%rd23, %rd1, %rd22;
	st.global.f32 	[%rd23], %f21;
	add.s64 	%rd24, %rd21, %rd51;
	ld.global.f32 	%f22, [%rd24];
	add.s32 	%r87, %r86, %r5;
	mul.wide.u32 	%rd25, %r87, 4;
	add.s64 	%rd26, %rd1, %rd25;
	st.global.f32 	[%rd26], %f22;
	add.s64 	%rd27, %rd24, %rd51;
	ld.global.f32 	%f23, [%rd27];
	add.s32 	%r88, %r87, %r5;
	mul.wide.u32 	%rd28, %r88, 4;
	add.s64 	%rd29, %rd1, %rd28;
	st.global.f32 	[%rd29], %f23;
	add.s64 	%rd30, %rd27, %rd51;
	ld.global.f32 	%f24, [%rd30];
	add.s32 	%r89, %r88, %r5;
	mul.wide.u32 	%rd31, %r89, 4;
	add.s64 	%rd32, %rd1, %rd31;
	st.global.f32 	[%rd32], %f24;
	add.s32 	%r175, %r175, 8;
	setp.ne.s32 	%p9, %r175, %r49;
	mov.u32 	%r177, %r49;
	@%p9 bra 	$L__BB3_39;
$L__BB3_40:
	setp.eq.s32 	%p10, %r46, 0;
	@%p10 bra 	$L__BB3_48;
	setp.lt.u32 	%p11, %r47, 3;
	@%p11 bra 	$L__BB3_43;
	add.s32 	%r90, %r177, %r52;
	mul.lo.s32 	%r91, %r5, %r90;
	add.s32 	%r92, %r6, %r91;
	mul.wide.s32 	%rd33, %r92, 4;
	add.s64 	%rd34, %rd2, %rd33;
	ld.global.f32 	%f25, [%rd34];
	add.s32 	%r93, %r7, %r91;
	mul.wide.u32 	%rd35, %r93, 4;
	add.s64 	%rd36, %rd1, %rd35;
	st.global.f32 	[%rd36], %f25;
	add.s64 	%rd38, %rd34, %rd51;
	ld.global.f32 	%f26, [%rd38];
	add.s32 	%r94, %r93, %r5;
	mul.wide.u32 	%rd39, %r94, 4;
	add.s64 	%rd40, %rd1, %rd39;
	st.global.f32 	[%rd40], %f26;
	add.s64 	%rd41, %rd38, %rd51;
	ld.global.f32 	%f27, [%rd41];
	add.s32 	%r95, %r94, %r5;
	mul.wide.u32 	%rd42, %r95, 4;
	add.s64 	%rd43, %rd1, %rd42;
	st.global.f32 	[%rd43], %f27;
	add.s64 	%rd44, %rd41, %rd51;
	ld.global.f32 	%f28, [%rd44];
	add.s32 	%r96, %r95, %r5;
	mul.wide.u32 	%rd45, %r96, 4;
	add.s64 	%rd46, %rd1, %rd45;
	st.global.f32 	[%rd46], %f28;
	add.s32 	%r177, %r177, 4;
$L__BB3_43:
	setp.eq.s32 	%p12, %r48, 0;
	@%p12 bra 	$L__BB3_48;
	setp.eq.s32 	%p13, %r48, 1;
	@%p13 bra 	$L__BB3_46;
	add.s32 	%r97, %r177, %r52;
	mul.lo.s32 	%r98, %r5, %r97;
	add.s32 	%r99, %r6, %r98;
	mul.wide.s32 	%rd47, %r99, 4;
	add.s64 	%rd48, %rd2, %rd47;
	ld.global.f32 	%f29, [%rd48];
	add.s32 	%r100, %r7, %r98;
	mul.wide.u32 	%rd49, %r100, 4;
	add.s64 	%rd50, %rd1, %rd49;
	st.global.f32 	[%rd50], %f29;
	add.s64 	%rd52, %rd48, %rd51;
	ld.global.f32 	%f30, [%rd52];
	add.s32 	%r101, %r100, %r5;
	mul.wide.u32 	%rd53, %r101, 4;
	add.s64 	%rd54, %rd1, %rd53;
	st.global.f32 	[%rd54], %f30;
	add.s32 	%r177, %r177, 2;
$L__BB3_46:
	setp.eq.s32 	%p14, %r50, 0;
	@%p14 bra 	$L__BB3_48;
	add.s32 	%r102, %r177, %r52;
	mul.lo.s32 	%r103, %r5, %r102;
	add.s32 	%r104, %r6, %r103;
	mul.wide.s32 	%rd55, %r104, 4;
	add.s64 	%rd56, %rd2, %rd55;
	ld.global.f32 	%f31, [%rd56];
	add.s32 	%r105, %r7, %r103;
	mul.wide.u32 	%rd57, %r105, 4;
	add.s64 	%rd58, %rd1, %rd57;
	st.global.f32 	[%rd58], %f31;
$L__BB3_48:
	add.s32 	%r174, %r174, 1;
	setp.ne.s32 	%p15, %r174, %r61;
	@%p15 bra 	$L__BB3_37;
$L__BB3_49:
	ret;

}
	// .globl	_pad
.visible .entry _pad(
	.param .u64 .ptr .align 1 _pad_param_0,
	.param .u64 .ptr .align 1 _pad_param_1,
	.param .u32 _pad_param_2,
	.param .u32 _pad_param_3,
	.param .u32 _pad_param_4,
	.param .u32 _pad_param_5,
	.param .u32 _pad_param_6,
	.param .u32 _pad_param_7,
	.param .u32 _pad_param_8,
	.param .u32 _pad_param_9,
	.param .f32 _pad_param_10
)
{


	ret;

}
	// .globl	_pad_fill
.visible .entry _pad_fill(
	.param .u64 .ptr .align 1 _pad_fill_param_0,
	.param .u32 _pad_fill_param_1,
	.param .f32 _pad_fill_param_2
)
{
	.reg .pred 	%p<3>;
	.reg .b32 	%r<11>;
	.reg .b32 	%f<2>;
	.reg .b64 	%rd<5>;

	ld.param.u64 	%rd2, [_pad_fill_param_0];
	ld.param.u32 	%r6, [_pad_fill_param_1];
	ld.param.f32 	%f1, [_pad_fill_param_2];
	mov.u32 	%r7, %ctaid.x;
	mov.u32 	%r1, %ntid.x;
	mov.u32 	%r8, %tid.x;
	mad.lo.s32 	%r10, %r7, %r1, %r8;
	setp.ge.s32 	%p1, %r10, %r6;
	@%p1 bra 	$L__BB5_3;
	mov.u32 	%r9, %nctaid.x;
	mul.lo.s32 	%r3, %r9, %r1;
	cvta.to.global.u64 	%rd1, %rd2;
$L__BB5_2:
	mul.wide.s32 	%rd3, %r10, 4;
	add.s64 	%rd4, %rd1, %rd3;
	st.global.f32 	[%rd4], %f1;
	add.s32 	%r10, %r10, %r3;
	setp.lt.s32 	%p2, %r10, %r6;
	@%p2 bra 	$L__BB5_2;
$L__BB5_3:
	ret;

}


// ===== COMPILED SASS (sm_100) =====

	.target	sm_100

	.elftype	@"ET_EXEC"


//--------------------- .note.nv.tkinfo           --------------------------
	.section	.note.nv.tkinfo,"",@"SHT_NOTE"
	.sectionflags	@"SHF_NOTE_NV_TKINFO"
	.tkinfo
        /*0018*/ 	.word	0x00000002
        /*0030*/ 	.string	""
        /*0030*/ 	.string	"ptxas"
        /*0030*/ 	.string	"Cuda compilation tools, release 13.0, V13.0.88"
        /*0030*/ 	.string	"Build cuda_13.0.r13.0/compiler.36424714_0"
        /*0030*/ 	.string	"-arch sm_100 -m 64 "



//--------------------- .note.nv.cuinfo           --------------------------
	.section	.note.nv.cuinfo,"",@"SHT_NOTE"
	.sectionflags	@"SHF_NOTE_NV_CUINFO"
        /*0018*/ 	.short	0x0002
        /*001a*/ 	.short	0x0064
        /*001c*/ 	.short	0x0082
	.zero		2


//--------------------- .nv.info                  --------------------------
	.section	.nv.info,"",@"SHT_CUDA_INFO"
	.align	4


	//----- nvinfo : EIATTR_REGCOUNT
	.align		4
        /*0000*/ 	.byte	0x04, 0x2f
        /*0002*/ 	.short	(.L_1 - .L_0)
	.align		4
.L_0:
        /*0004*/ 	.word	index@(_leaky_relu)
        /*0008*/ 	.word	0x0000000c


	//----- nvinfo : EIATTR_FRAME_SIZE
	.align		4
.L_1:
        /*000c*/ 	.byte	0x04, 0x11
        /*000e*/ 	.short	(.L_3 - .L_2)
	.align		4
.L_2:
        /*0010*/ 	.word	index@(_leaky_relu)
        /*0014*/ 	.word	0x00000000


	//----- nvinfo : EIATTR_REGCOUNT
	.align		4
.L_3:
        /*0018*/ 	.byte	0x04, 0x2f
        /*001a*/ 	.short	(.L_5 - .L_4)
	.align		4
.L_4:
        /*001c*/ 	.word	index@(_batch_norm)
        /*0020*/ 	.word	0x00000012


	//----- nvinfo : EIATTR_FRAME_SIZE
	.align		4
.L_5:
        /*0024*/ 	.byte	0x04, 0x11
        /*0026*/ 	.short	(.L_7 - .L_6)
	.align		4
.L_6:
        /*0028*/ 	.word	index@($__internal_1_$__cuda_sm3x_div_rn_noftz_f32_slowpath)
        /*002c*/ 	.word	0x00000000


	//----- nvinfo : EIATTR_FRAME_SIZE
	.align		4
.L_7:
        /*0030*/ 	.byte	0x04, 0x11
        /*0032*/ 	.short	(.L_9 - .L_8)
	.align		4
.L_8:
        /*0034*/ 	.word	index@($__internal_0_$__cuda_sm20_sqrt_rn_f32_slowpath)
        /*0038*/ 	.word	0x00000000


	//----- nvinfo : EIATTR_FRAME_SIZE
	.align		4
.L_9:
        /*003c*/ 	.byte	0x04, 0x11
        /*003e*/ 	.short	(.L_11 - .L_10)
	.align		4
.L_10:
        /*0040*/ 	.word	index@(_batch_norm)
        /*0044*/ 	.word	0x00000000


	//----- nvinfo : EIATTR_REGCOUNT
	.align		4
.L_11:
        /*0048*/ 	.byte	0x04, 0x2f
        /*004a*/ 	.short	(.L_13 - .L_12)
	.align		4
.L_12:
        /*004c*/ 	.word	index@(_conv2d)
        /*0050*/ 	.word	0x00000020


	//----- nvinfo : EIATTR_FRAME_SIZE
	.align		4
.L_13:
        /*0054*/ 	.byte	0x04, 0x11
        /*0056*/ 	.short	(.L_15 - .L_14)
	.align		4
.L_14:
        /*0058*/ 	.word	index@(_conv2d)
        /*005c*/ 	.word	0x00000000


	//----- nvinfo : EIATTR_REGCOUNT
	.align		4
.L_15:
        /*0060*/ 	.byte	0x04, 0x2f
        /*0062*/ 	.short	(.L_17 - .L_16)
	.align		4
.L_16:
        /*0064*/ 	.word	index@(_max_pool2d)
        /*0068*/ 	.word	0x00000020


	//----- nvinfo : EIATTR_FRAME_SIZE
	.align		4
.L_17:
        /*006c*/ 	.byte	0x04, 0x11
        /*006e*/ 	.short	(.L_19 - .L_18)
	.align		4
.L_18:
        /*0070*/ 	.word	index@(_max_pool2d)
        /*0074*/ 	.word	0x00000000


	//----- nvinfo : EIATTR_REGCOUNT
	.align		4
.L_19:
        /*0078*/ 	.byte	0x04, 0x2f
        /*007a*/ 	.short	(.L_21 - .L_20)
	.align		4
.L_20:
        /*007c*/ 	.word	index@(_pad)
        /*0080*/ 	.word	0x00000004


	//----- nvinfo : EIATTR_FRAME_SIZE
	.align		4
.L_21:
        /*0084*/ 	.byte	0x04, 0x11
        /*0086*/ 	.short	(.L_23 - .L_22)
	.align		4
.L_22:
        /*0088*/ 	.word	index@(_pad)
        /*008c*/ 	.word	0x00000000


	//----- nvinfo : EIATTR_REGCOUNT
	.align		4
.L_23:
        /*0090*/ 	.byte	0x04, 0x2f
        /*0092*/ 	.short	(.L_25 - .L_24)
	.align		4
.L_24:
        /*0094*/ 	.word	index@(_pad_fill)
        /*0098*/ 	.word	0x0000000c


	//----- nvinfo : EIATTR_FRAME_SIZE
	.align		4
.L_25:
        /*009c*/ 	.byte	0x04, 0x11
        /*009e*/ 	.short	(.L_27 - .L_26)
	.align		4
.L_26:
        /*00a0*/ 	.word	index@(_pad_fill)
        /*00a4*/ 	.word	0x00000000


	//----- nvinfo : EIATTR_MIN_STACK_SIZE
	.align		4
.L_27:
        /*00a8*/ 	.byte	0x04, 0x12
        /*00aa*/ 	.short	(.L_29 - .L_28)
	.align		4
.L_28:
        /*00ac*/ 	.word	index@(_pad_fill)
        /*00b0*/ 	.word	0x00000000


	//----- nvinfo : EIATTR_MIN_STACK_SIZE
	.align		4
.L_29:
        /*00b4*/ 	.byte	0x04, 0x12
        /*00b6*/ 	.short	(.L_31 - .L_30)
	.align		4
.L_30:
        /*00b8*/ 	.word	index@(_pad)
        /*00bc*/ 	.word	0x00000000


	//----- nvinfo : EIATTR_MIN_STACK_SIZE
	.align		4
.L_31:
        /*00c0*/ 	.byte	0x04, 0x12
        /*00c2*/ 	.short	(.L_33 - .L_32)
	.align		4
.L_32:
        /*00c4*/ 	.word	index@(_max_pool2d)
        /*00c8*/ 	.word	0x00000000


	//----- nvinfo : EIATTR_MIN_STACK_SIZE
	.align		4
.L_33:
        /*00cc*/ 	.byte	0x04, 0x12
        /*00ce*/ 	.short	(.L_35 - .L_34)
	.align		4
.L_34:
        /*00d0*/ 	.word	index@(_conv2d)
        /*00d4*/ 	.word	0x00000000


	//----- nvinfo : EIATTR_MIN_STACK_SIZE
	.align		4
.L_35:
        /*00d8*/ 	.byte	0x04, 0x12
        /*00da*/ 	.short	(.L_37 - .L_36)
	.align		4
.L_36:
        /*00dc*/ 	.word	index@(_batch_norm)
        /*00e0*/ 	.word	0x00000000


	//----- nvinfo : EIATTR_MIN_STACK_SIZE
	.align		4
.L_37:
        /*00e4*/ 	.byte	0x04, 0x12
        /*00e6*/ 	.short	(.L_39 - .L_38)
	.align		4
.L_38:
        /*00e8*/ 	.word	index@(_leaky_relu)
        /*00ec*/ 	.word	0x00000000
.L_39:


//--------------------- .nv.compat                --------------------------
	.section	.nv.compat,"",@"SHT_CUDA_COMPAT_INFO"
	.align	4
        /*0000*/ 	.byte	0x02, 0x09, 0x00, 0x00, 0x02, 0x02, 0x01, 0x00, 0x02, 0x05, 0x05, 0x00, 0x03, 0x07, 0x01, 0x01
        /*0010*/ 	.byte	0x02, 0x03, 0x00, 0x00, 0x02, 0x06, 0x01, 0x00, 0x04, 0x0b, 0x08, 0x00, 0x01, 0x00, 0x00, 0x00
        /*0020*/ 	.byte	0x00, 0x00, 0x00, 0x00


//--------------------- .nv.info._pad_fill        --------------------------
	.section	.nv.info._pad_fill,"",@"SHT_CUDA_INFO"
	.sectionflags	@""
	.align	4


	//----- nvinfo : EIATTR_CUDA_API_VERSION
	.align		4
        /*0000*/ 	.byte	0x04, 0x37
        /*0002*/ 	.short	(.L_41 - .L_40)
.L_40:
        /*0004*/ 	.word	0x00000082


	//----- nvinfo : EIATTR_KPARAM_INFO
	.align		4
.L_41:
        /*0008*/ 	.byte	0x04, 0x17
        /*000a*/ 	.short	(.L_43 - .L_42)
.L_42:
        /*000c*/ 	.word	0x00000000
        /*0010*/ 	.short	0x0002
        /*0012*/ 	.short	0x000c
        /*0014*/ 	.byte	0x00, 0xf0, 0x11, 0x00


	//----- nvinfo : EIATTR_KPARAM_INFO
	.align		4
.L_43:
        /*0018*/ 	.byte	0x04, 0x17
        /*001a*/ 	.short	(.L_45 - .L_44)
.L_44:
        /*001c*/ 	.word	0x00000000
        /*0020*/ 	.short	0x0001
        /*0022*/ 	.short	0x0008
        /*0024*/ 	.byte	0x00, 0xf0, 0x11, 0x00


	//----- nvinfo : EIATTR_KPARAM_INFO
	.align		4
.L_45:
        /*0028*/ 	.byte	0x04, 0x17
        /*002a*/ 	.short	(.L_47 - .L_46)
.L_46:
        /*002c*/ 	.word	0x00000000
        /*0030*/ 	.short	0x0000
        /*0032*/ 	.short	0x0000
        /*0034*/ 	.byte	0x00, 0xf5, 0x21, 0x00


	//----- nvinfo : EIATTR_SPARSE_MMA_MASK
	.align		4
.L_47:
        /*0038*/ 	.byte	0x03, 0x50
        /*003a*/ 	.short	0x0000


	//----- nvinfo : EIATTR_MAXREG_COUNT
	.align		4
        /*003c*/ 	.byte	0x03, 0x1b
        /*003e*/ 	.short	0x00ff


	//----- nvinfo : EIATTR_MERCURY_ISA_VERSION
	.align		4
        /*0040*/ 	.byte	0x03, 0x5f
        /*0042*/ 	.short	0x0101


	//----- nvinfo : EIATTR_VRC_CTA_INIT_COUNT
	.align		4
        /*0044*/ 	.byte	0x02, 0x4a
	.zero		1
	.zero		1


	//----- nvinfo : EIATTR_EXIT_INSTR_OFFSETS
	.align		4
        /*0048*/ 	.byte	0x04, 0x1c
        /*004a*/ 	.short	(.L_49 - .L_48)


	//   ....[0]....
.L_48:
        /*004c*/ 	.word	0x00000070


	//   ....[1]....
        /*0050*/ 	.word	0x00000120


	//----- nvinfo : EIATTR_CRS_STACK_SIZE
	.align		4
.L_49:
        /*0054*/ 	.byte	0x04, 0x1e
        /*0056*/ 	.short	(.L_51 - .L_50)
.L_50:
        /*0058*/ 	.word	0x00000000


	//----- nvinfo : EIATTR_CBANK_PARAM_SIZE
	.align		4
.L_51:
        /*005c*/ 	.byte	0x03, 0x19
        /*005e*/ 	.short	0x0010


	//----- nvinfo : EIATTR_PARAM_CBANK
	.align		4
        /*0060*/ 	.byte	0x04, 0x0a
        /*0062*/ 	.short	(.L_53 - .L_52)
	.align		4
.L_52:
        /*0064*/ 	.word	index@(.nv.constant0._pad_fill)
        /*0068*/ 	.short	0x0380
        /*006a*/ 	.short	0x0010


	//----- nvinfo : EIATTR_SW_WAR
	.align		4
.L_53:
        /*006c*/ 	.byte	0x04, 0x36
        /*006e*/ 	.short	(.L_55 - .L_54)
.L_54:
        /*0070*/ 	.word	0x00000008
.L_55:


//--------------------- .nv.info._pad             --------------------------
	.section	.nv.info._pad,"",@"SHT_CUDA_INFO"
	.sectionflags	@""
	.align	4


	//----- nvinfo : EIATTR_CUDA_API_VERSION
	.align		4
        /*0000*/ 	.byte	0x04, 0x37
        /*0002*/ 	.short	(.L_57 - .L_56)
.L_56:
        /*0004*/ 	.word	0x00000082


	//----- nvinfo : EIATTR_KPARAM_INFO
	.align		4
.L_57:
        /*0008*/ 	.byte	0x04, 0x17
        /*000a*/ 	.short	(.L_59 - .L_58)
.L_58:
        /*000c*/ 	.word	0x00000000
        /*0010*/ 	.short	0x000a
        /*0012*/ 	.short	0x0030
        /*0014*/ 	.byte	0x00, 0xf0, 0x11, 0x00


	//----- nvinfo : EIATTR_KPARAM_INFO
	.align		4
.L_59:
        /*0018*/ 	.byte	0x04, 0x17
        /*001a*/ 	.short	(.L_61 - .L_60)
.L_60:
        /*001c*/ 	.word	0x00000000
        /*0020*/ 	.short	0x0009
        /*0022*/ 	.short	0x002c
        /*0024*/ 	.byte	0x00, 0xf0, 0x11, 0x00


	//----- nvinfo : EIATTR_KPARAM_INFO
	.align		4
.L_61:
        /*0028*/ 	.byte	0x04, 0x17
        /*002a*/ 	.short	(.L_63 - .L_62)
.L_62:
        /*002c*/ 	.word	0x00000000
        /*0030*/ 	.short	0x0008
        /*0032*/ 	.short	0x0028
        /*0034*/ 	.byte	0x00, 0xf0, 0x11, 0x00


	//----- nvinfo : EIATTR_KPARAM_INFO
	.align		4
.L_63:
        /*0038*/ 	.byte	0x04, 0x17
        /*003a*/ 	.short	(.L_65 - .L_64)
.L_64:
        /*003c*/ 	.word	0x00000000
        /*0040*/ 	.short	0x0007
        /*0042*/ 	.short	0x0024
        /*0044*/ 	.byte	0x00, 0xf0, 0x11, 0x00


	//----- nvinfo : EIATTR_KPARAM_INFO
	.align		4
.L_65:
        /*0048*/ 	.byte	0x04, 0x17
        /*004a*/ 	.short	(.L_67 - .L_66)
.L_66:
        /*004c*/ 	.word	0x00000000
        /*0050*/ 	.short	0x0006
        /*0052*/ 	.short	0x0020
        /*0054*/ 	.byte	0x00, 0xf0, 0x11, 0x00


	//----- nvinfo : EIATTR_KPARAM_INFO
	.align		4
.L_67:
        /*0058*/ 	.byte	0x04, 0x17
        /*005a*/ 	.short	(.L_69 - .L_68)
.L_68:
        /*005c*/ 	.word	0x00000000
        /*0060*/ 	.short	0x0005
        /*0062*/ 	.short	0x001c
        /*0064*/ 	.byte	0x00, 0xf0, 0x11, 0x00


	//----- nvinfo : EIATTR_KPARAM_INFO
	.align		4
.L_69:
        /*0068*/ 	.byte	0x04, 0x17
        /*006a*/ 	.short	(.L_71 - .L_70)
.L_70:
        /*006c*/ 	.word	0x00000000
        /*0070*/ 	.short	0x0004
        /*0072*/ 	.short	0x0018
        /*0074*/ 	.byte	0x00, 0xf0, 0x11, 0x00


	//----- nvinfo : EIATTR_KPARAM_INFO
	.align		4
.L_71:
        /*0078*/ 	.byte	0x04, 0x17
        /*007a*/ 	.short	(.L_73 - .L_72)
.L_72:
        /*007c*/ 	.word	0x00000000
        /*0080*/ 	.short	0x0003
        /*0082*/ 	.short	0x0014
        /*0084*/ 	.byte	0x00, 0xf0, 0x11, 0x00


	//----- nvinfo : EIATTR_KPARAM_INFO
	.align		4
.L_73:
        /*0088*/ 	.byte	0x04, 0x17
        /*008a*/ 	.short	(.L_75 - .L_74)
.L_74:
        /*008c*/ 	.word	0x00000000
        /*0090*/ 	.short	0x0002
        /*0092*/ 	.short	0x0010
        /*0094*/ 	.byte	0x00, 0xf0, 0x11, 0x00


	//----- nvinfo : EIATTR_KPARAM_INFO
	.align		4
.L_75:
        /*0098*/ 	.byte	0x04, 0x17
        /*009a*/ 	.short	(.L_77 - .L_76)
.L_76:
        /*009c*/ 	.word	0x00000000
        /*00a0*/ 	.short	0x0001
        /*00a2*/ 	.short	0x0008
        /*00a4*/ 	.byte	0x00, 0xf5, 0x21, 0x00


	//----- nvinfo : EIATTR_KPARAM_INFO
	.align		4
.L_77:
        /*00a8*/ 	.byte	0x04, 0x17
        /*00aa*/ 	.short	(.L_79 - .L_78)
.L_78:
        /*00ac*/ 	.word	0x00000000
        /*00b0*/ 	.short	0x0000
        /*00b2*/ 	.short	0x0000
        /*00b4*/ 	.byte	0x00, 0xf5, 0x21, 0x00


	//----- nvinfo : EIATTR_SPARSE_MMA_MASK
	.align		4
.L_79:
        /*00b8*/ 	.byte	0x03, 0x50
        /*00ba*/ 	.short	0x0000


	//----- nvinfo : EIATTR_MAXREG_COUNT
	.align		4
        /*00bc*/ 	.byte	0x03, 0x1b
        /*00be*/ 	.short	0x00ff


	//----- nvinfo : EIATTR_MERCURY_ISA_VERSION
	.align		4
        /*00c0*/ 	.byte	0x03, 0x5f
        /*00c2*/ 	.short	0x0101


	//----- nvinfo : EIATTR_VRC_CTA_INIT_COUNT
	.align		4
        /*00c4*/ 	.byte	0x02, 0x4a
	.zero		1
	.zero		1


	//----- nvinfo : EIATTR_EXIT_INSTR_OFFSETS
	.align		4
        /*00c8*/ 	.byte	0x04, 0x1c
        /*00ca*/ 	.short	(.L_81 - .L_80)


	//   ....[0]....
.L_80:
        /*00cc*/ 	.word	0x00000010


	//----- nvinfo : EIATTR_CBANK_PARAM_SIZE
	.align		4
.L_81:
        /*00d0*/ 	.byte	0x03, 0x19
        /*00d2*/ 	.short	0x0034


	//----- nvinfo : EIATTR_PARAM_CBANK
	.align		4
        /*00d4*/ 	.byte	0x04, 0x0a
        /*00d6*/ 	.short	(.L_83 - .L_82)
	.align		4
.L_82:
        /*00d8*/ 	.word	index@(.nv.constant0._pad)
        /*00dc*/ 	.short	0x0380
        /*00de*/ 	.short	0x0034


	//----- nvinfo : EIATTR_SW_WAR
	.align		4
.L_83:
        /*00e0*/ 	.byte	0x04, 0x36
        /*00e2*/ 	.short	(.L_85 - .L_84)
.L_84:
        /*00e4*/ 	.word	0x00000008
.L_85:


//--------------------- .nv.info._max_pool2d      --------------------------
	.section	.nv.info._max_pool2d,"",@"SHT_CUDA_INFO"
	.sectionflags	@""
	.align	4


	//----- nvinfo : EIATTR_CUDA_API_VERSION
	.align		4
        /*0000*/ 	.byte	0x04, 0x37
        /*0002*/ 	.short	(.L_87 - .L_86)
.L_86:
        /*0004*/ 	.word	0x00000082


	//----- nvinfo : EIATTR_KPARAM_INFO
	.align		4
.L_87:
        /*0008*/ 	.byte	0x04, 0x17
        /*000a*/ 	.short	(.L_89 - .L_88)
.L_88:
        /*000c*/ 	.word	0x00000000
        /*0010*/ 	.short	0x0008
        /*0012*/ 	.short	0x0028
        /*0014*/ 	.byte	0x00, 0xf5, 0x21, 0x00


	//----- nvinfo : EIATTR_KPARAM_INFO
	.align		4
.L_89:
        /*0018*/ 	.byte	0x04, 0x17
        /*001a*/ 	.short	(.L_91 - .L_90)
.L_90:
        /*001c*/ 	.word	0x00000000
        /*0020*/ 	.short	0x0007
        /*0022*/ 	.short	0x0024
        /*0024*/ 	.byte	0x00, 0xf0, 0x11, 0x00


	//----- nvinfo : EIATTR_KPARAM_INFO
	.align		4
.L_91:
        /*0028*/ 	.byte	0x04, 0x17
        /*002a*/ 	.short	(.L_93 - .L_92)
.L_92:
        /*002c*/ 	.word	0x00000000
        /*0030*/ 	.short	0x0006
        /*0032*/ 	.short	0x0020
        /*0034*/ 	.byte	0x00, 0xf0, 0x11, 0x00


	//----- nvinfo : EIATTR_KPARAM_INFO
	.align		4
.L_93:
        /*0038*/ 	.byte	0x04, 0x17
        /*003a*/ 	.short	(.L_95 - .L_94)
.L_94:
        /*003c*/ 	.word	0x00000000
        /*0040*/ 	.short	0x0005
        /*0042*/ 	.short	0x001c
        /*0044*/ 	.byte	0x00, 0xf0, 0x11, 0x00


	//----- nvinfo : EIATTR_KPARAM_INFO
	.align		4
.L_95:
        /*0048*/ 	.byte	0x04, 0x17
        /*004a*/ 	.short	(.L_97 - .L_96)
.L_96:
        /*004c*/ 	.word	0x00000000
        /*0050*/ 	.short	0x0004
        /*0052*/ 	.short	0x0018
        /*0054*/ 	.byte	0x00, 0xf0, 0x11, 0x00


	//----- nvinfo : EIATTR_KPARAM_INFO
	.align		4
.L_97:
        /*0058*/ 	.byte	0x04, 0x17
        /*005a*/ 	.short	(.L_99 - .L_98)
.L_98:
        /*005c*/ 	.word	0x00000000
        /*0060*/ 	.short	0x0003
        /*0062*/ 	.short	0x0014
        /*0064*/ 	.byte	0x00, 0xf0, 0x11, 0x00


	//----- nvinfo : EIATTR_KPARAM_INFO
	.align		4
.L_99:
        /*0068*/ 	.byte	0x04, 0x17
        /*006a*/ 	.short	(.L_101 - .L_100)
.L_100:
        /*006c*/ 	.word	0x00000000
        /*0070*/ 	.short	0x0002
        /*0072*/ 	.short	0x0010
        /*0074*/ 	.byte	0x00, 0xf0, 0x11, 0x00


	//----- nvinfo : EIATTR_KPARAM_INFO
	.align		4
.L_101:
        /*0078*/ 	.byte	0x04, 0x17
        /*007a*/ 	.short	(.L_103 - .L_102)
.L_102:
        /*007c*/ 	.word	0x00000000
        /*0080*/ 	.short	0x0001
        /*0082*/ 	.short	0x0008
        /*0084*/ 	.byte	0x00, 0xf5, 0x21, 0x00


	//----- nvinfo : EIATTR_KPARAM_INFO
	.align		4
.L_103:
        /*0088*/ 	.byte	0x04, 0x17
        /*008a*/ 	.short	(.L_105 - .L_104)
.L_104:
        /*008c*/ 	.word	0x00000000
        /*0090*/ 	.short	0x0000
        /*0092*/ 	.short	0x0000
        /*0094*/ 	.byte	0x00, 0xf0, 0x11, 0x00


	//----- nvinfo : EIATTR_SPARSE_MMA_MASK
	.align		4
.L_105:
        /*0098*/ 	.byte	0x03, 0x50
        /*009a*/ 	.short	0x0000


	//----- nvinfo : EIATTR_MAXREG_COUNT
	.align		4
        /*009c*/ 	.byte	0x03, 0x1b
        /*009e*/ 	.short	0x00ff


	//----- nvinfo : EIATTR_MERCURY_ISA_VERSION
	.align		4
        /*00a0*/ 	.byte	0x03, 0x5f
        /*00a2*/ 	.short	0x0101


	//----- nvinfo : EIATTR_VRC_CTA_INIT_COUNT
	.align		4
        /*00a4*/ 	.byte	0x02, 0x4a
	.zero		1
	.zero		1


	//----- nvinfo : EIATTR_EXIT_INSTR_OFFSETS
	.align		4
        /*00a8*/ 	.byte	0x04, 0x1c
        /*00aa*/ 	.short	(.L_107 - .L_106)


	//   ....[0]....
.L_106:
        /*00ac*/ 	.word	0x000000f0


	//   ....[1]....
        /*00b0*/ 	.word	0x00000120


	//   ....[2]....
        /*00b4*/ 	.word	0x00000cd0


	//   ....[3]....
        /*00b8*/ 	.word	0x00001450


	//   ....[4]....
        /*00bc*/ 	.word	0x00001bf0


	//----- nvinfo : EIATTR_CBANK_PARAM_SIZE
	.align		4
.L_107:
        /*00c0*/ 	.byte	0x03, 0x19
        /*00c2*/ 	.short	0x0030


	//----- nvinfo : EIATTR_PARAM_CBANK
	.align		4
        /*00c4*/ 	.byte	0x04, 0x0a
        /*00c6*/ 	.short	(.L_109 - .L_108)
	.align		4
.L_108:
        /*00c8*/ 	.word	index@(.nv.constant0._max_pool2d)
        /*00cc*/ 	.short	0x0380
        /*00ce*/ 	.short	0x0030


	//----- nvinfo : EIATTR_SW_WAR
	.align		4
.L_109:
        /*00d0*/ 	.byte	0x04, 0x36
        /*00d2*/ 	.short	(.L_111 - .L_110)
.L_110:
        /*00d4*/ 	.word	0x00000008
.L_111:


//--------------------- .nv.info._conv2d          --------------------------
	.section	.nv.info._conv2d,"",@"SHT_CUDA_INFO"
	.sectionflags	@""
	.align	4


	//----- nvinfo : EIATTR_CUDA_API_VERSION
	.align		4
        /*0000*/ 	.byte	0x04, 0x37
        /*0002*/ 	.short	(.L_113 - .L_112)
.L_112:
        /*0004*/ 	.word	0x00000082


	//----- nvinfo : EIATTR_KPARAM_INFO
	.align		4
.L_113:
        /*0008*/ 	.byte	0x04, 0x17
        /*000a*/ 	.short	(.L_115 - .L_114)
.L_114:
        /*000c*/ 	.word	0x00000000
        /*0010*/ 	.short	0x000d
        /*0012*/ 	.short	0x0048
        /*0014*/ 	.byte	0x00, 0xf5, 0x21, 0x00


	//----- nvinfo : EIATTR_KPARAM_INFO
	.align		4
.L_115:
        /*0018*/ 	.byte	0x04, 0x17
        /*001a*/ 	.short	(.L_117 - .L_116)
.L_116:
        /*001c*/ 	.word	0x00000000
        /*0020*/ 	.short	0x000c
        /*0022*/ 	.short	0x0044
        /*0024*/ 	.byte	0x00, 0xf0, 0x11, 0x00


	//----- nvinfo : EIATTR_KPARAM_INFO
	.align		4
.L_117:
        /*0028*/ 	.byte	0x04, 0x17
        /*002a*/ 	.short	(.L_119 - .L_118)
.L_118:
        /*002c*/ 	.word	0x00000000
        /*0030*/ 	.short	0x000b
        /*0032*/ 	.short	0x0040
        /*0034*/ 	.byte	0x00, 0xf0, 0x11, 0x00


	//----- nvinfo : EIATTR_KPARAM_INFO
	.align		4
.L_119:
        /*0038*/ 	.byte	0x04, 0x17
        /*003a*/ 	.short	(.L_121 - .L_120)
.L_120:
        /*003c*/ 	.word	0x00000000
        /*0040*/ 	.short	0x000a
        /*0042*/ 	.short	0x003c
        /*0044*/ 	.byte	0x00, 0xf0, 0x11, 0x00


	//----- nvinfo : EIATTR_KPARAM_INFO
	.align		4
.L_121:
        /*0048*/ 	.byte	0x04, 0x17
        /*004a*/ 	.short	(.L_123 - .L_122)
.L_122:
        /*004c*/ 	.word	0x00000000
        /*0050*/ 	.short	0x0009
        /*0052*/ 	.short	0x0038
        /*0054*/ 	.byte	0x00, 0xf0, 0x11, 0x00


	//----- nvinfo : EIATTR_KPARAM_INFO
	.align		4
.L_123:
        /*0058*/ 	.byte	0x04, 0x17
        /*005a*/ 	.short	(.L_125 - .L_124)
.L_124:
        /*005c*/ 	.word	0x00000000
        /*0060*/ 	.short	0x0008
        /*0062*/ 	.short	0x0034
        /*0064*/ 	.byte	0x00, 0xf0, 0x11, 0x00


	//----- nvinfo : EIATTR_KPARAM_INFO
	.align		4
.L_125:
        /*0068*/ 	.byte	0x04, 0x17
        /*006a*/ 	.short	(.L_127 - .L_126)
.L_126:
        /*006c*/ 	.word	0x00000000
        /*0070*/ 	.short	0x0007
        /*0072*/ 	.short	0x0030
        /*0074*/ 	.byte	0x00, 0xf0, 0x11, 0x00


	//----- nvinfo : EIATTR_KPARAM_INFO
	.align		4
.L_127:
        /*0078*/ 	.byte	0x04, 0x17
        /*007a*/ 	.short	(.L_129 - .L_128)
.L_128:
        /*007c*/ 	.word	0x00000000
        /*0080*/ 	.short	0x0006
        /*0082*/ 	.short	0x0028
        /*0084*/ 	.byte	0x00, 0xf5, 0x21, 0x00


	//----- nvinfo : EIATTR_KPARAM_INFO
	.align		4
.L_129:
        /*0088*/ 	.byte	0x04, 0x17
        /*008a*/ 	.short	(.L_131 - .L_130)
.L_130:
        /*008c*/ 	.word	0x00000000
        /*0090*/ 	.short	0x0005
        /*0092*/ 	.short	0x0020
        /*0094*/ 	.byte	0x00, 0xf5, 0x21, 0x00


	//----- nvinfo : EIATTR_KPARAM_INFO
	.align		4
.L_131:
        /*0098*/ 	.byte	0x04, 0x17
        /*009a*/ 	.short	(.L_133 - .L_132)
.L_132:
        /*009c*/ 	.word	0x00000000
        /*00a0*/ 	.short	0x0004
        /*00a2*/ 	.short	0x0018
        /*00a4*/ 	.byte	0x00, 0xf0, 0x11, 0x00


	//----- nvinfo : EIATTR_KPARAM_INFO
	.align		4
.L_133:
        /*00a8*/ 	.byte	0x04, 0x17
        /*00aa*/ 	.short	(.L_135 - .L_134)
.L_134:
        /*00ac*/ 	.word	0x00000000
        /*00b0*/ 	.short	0x0003
        /*00b2*/ 	.short	0x0014
        /*00b4*/ 	.byte	0x00, 0xf0, 0x11, 0x00


	//----- nvinfo : EIATTR_KPARAM_INFO
	.align		4
.L_135:
        /*00b8*/ 	.byte	0x04, 0x17
        /*00ba*/ 	.short	(.L_137 - .L_136)
.L_136:
        /*00bc*/ 	.word	0x00000000
        /*00c0*/ 	.short	0x0002
        /*00c2*/ 	.short	0x0010
        /*00c4*/ 	.byte	0x00, 0xf0, 0x11, 0x00


	//----- nvinfo : EIATTR_KPARAM_INFO
	.align		4
.L_137:
        /*00c8*/ 	.byte	0x04, 0x17
        /*00ca*/ 	.short	(.L_139 - .L_138)
.L_138:
        /*00cc*/ 	.word	0x00000000
        /*00d0*/ 	.short	0x0001
        /*00d2*/ 	.short	0x0008
        /*00d4*/ 	.byte	0x00, 0xf5, 0x21, 0x00


	//----- nvinfo : EIATTR_KPARAM_INFO
	.align		4
.L_139:
        /*00d8*/ 	.byte	0x04, 0x17
        /*00da*/ 	.short	(.L_141 - .L_140)
.L_140:
        /*00dc*/ 	.word	0x00000000
        /*00e0*/ 	.short	0x0000
        /*00e2*/ 	.short	0x0000
        /*00e4*/ 	.byte	0x00, 0xf0, 0x11, 0x00


	//----- nvinfo : EIATTR_SPARSE_MMA_MASK
	.align		4
.L_141:
        /*00e8*/ 	.byte	0x03, 0x50
        /*00ea*/ 	.short	0x0000


	//----- nvinfo : EIATTR_MAXREG_COUNT
	.align		4
        /*00ec*/ 	.byte	0x03, 0x1b
        /*00ee*/ 	.short	0x00ff


	//----- nvinfo : EIATTR_MERCURY_ISA_VERSION
	.align		4
        /*00f0*/ 	.byte	0x03, 0x5f
        /*00f2*/ 	.short	0x0101


	//----- nvinfo : EIATTR_VRC_CTA_INIT_COUNT
	.align		4
        /*00f4*/ 	.byte	0x02, 0x4a
	.zero		1
	.zero		1


	//----- nvinfo : EIATTR_EXIT_INSTR_OFFSETS
	.align		4
        /*00f8*/ 	.byte	0x04, 0x1c
        /*00fa*/ 	.short	(.L_143 - .L_142)


	//   ....[0]....
.L_142:
        /*00fc*/ 	.word	0x00000030


	//   ....[1]....
        /*0100*/ 	.word	0x00000070


	//   ....[2]....
        /*0104*/ 	.word	0x00001650


	//   ....[3]....
        /*0108*/ 	.word	0x00002460


	//   ....[4]....
        /*010c*/ 	.word	0x00002750


	//   ....[5]....
        /*0110*/ 	.word	0x00002ce0


	//   ....[6]....
        /*0114*/ 	.word	0x00002fd0


	//   ....[7]....
        /*0118*/ 	.word	0x00003560


	//   ....[8]....
        /*011c*/ 	.word	0x00003980


	//   ....[9]....
        /*0120*/ 	.word	0x000042b0


	//----- nvinfo : EIATTR_CBANK_PARAM_SIZE
	.align		4
.L_143:
        /*0124*/ 	.byte	0x03, 0x19
        /*0126*/ 	.short	0x0050


	//----- nvinfo : EIATTR_PARAM_CBANK
	.align		4
        /*0128*/ 	.byte	0x04, 0x0a
        /*012a*/ 	.short	(.L_145 - .L_144)
	.align		4
.L_144:
        /*012c*/ 	.word	index@(.nv.constant0._conv2d)
        /*0130*/ 	.short	0x0380
        /*0132*/ 	.short	0x0050


	//----- nvinfo : EIATTR_SW_WAR
	.align		4
.L_145:
        /*0134*/ 	.byte	0x04, 0x36
        /*0136*/ 	.short	(.L_147 - .L_146)
.L_146:
        /*0138*/ 	.word	0x00000008
.L_147:


//--------------------- .nv.info._batch_norm      --------------------------
	.section	.nv.info._batch_norm,"",@"SHT_CUDA_INFO"
	.sectionflags	@""
	.align	4


	//----- nvinfo : EIATTR_CUDA_API_VERSION
	.align		4
        /*0000*/ 	.byte	0x04, 0x37
        /*0002*/ 	.short	(.L_149 - .L_148)
.L_148:
        /*0004*/ 	.word	0x00000082


	//----- nvinfo : EIATTR_KPARAM_INFO
	.align		4
.L_149:
        /*0008*/ 	.byte	0x04, 0x17
        /*000a*/ 	.short	(.L_151 - .L_150)
.L_150:
        /*000c*/ 	.word	0x00000000
        /*0010*/ 	.short	0x0009
        /*0012*/ 	.short	0x0038
        /*0014*/ 	.byte	0x00, 0xf5, 0x21, 0x00


	//----- nvinfo : EIATTR_KPARAM_INFO
	.align		4
.L_151:
        /*0018*/ 	.byte	0x04, 0x17
        /*001a*/ 	.short	(.L_153 - .L_152)
.L_152:
        /*001c*/ 	.word	0x00000000
        /*0020*/ 	.short	0x0008
        /*0022*/ 	.short	0x0030
        /*0024*/ 	.byte	0x00, 0xf5, 0x21, 0x00


	//----- nvinfo : EIATTR_KPARAM_INFO
	.align		4
.L_153:
        /*0028*/ 	.byte	0x04, 0x17
        /*002a*/ 	.short	(.L_155 - .L_154)
.L_154:
        /*002c*/ 	.word	0x00000000
        /*0030*/ 	.short	0x0007
        /*0032*/ 	.short	0x0028
        /*0034*/ 	.byte	0x00, 0xf5, 0x21, 0x00


	//----- nvinfo : EIATTR_KPARAM_INFO
	.align		4
.L_155:
        /*0038*/ 	.byte	0x04, 0x17
        /*003a*/ 	.short	(.L_157 - .L_156)
.L_156:
        /*003c*/ 	.word	0x00000000
        /*0040*/ 	.short	0x0006
        /*0042*/ 	.short	0x0020
        /*0044*/ 	.byte	0x00, 0xf5, 0x21, 0x00


	//----- nvinfo : EIATTR_KPARAM_INFO
	.align		4
.L_157:
        /*0048*/ 	.byte	0x04, 0x17
        /*004a*/ 	.short	(.L_159 - .L_158)
.L_158:
        /*004c*/ 	.word	0x00000000
        /*0050*/ 	.short	0x0005
        /*0052*/ 	.short	0x001c
        /*0054*/ 	.byte	0x00, 0xf0, 0x11, 0x00


	//----- nvinfo : EIATTR_KPARAM_INFO
	.align		4
.L_159:
        /*0058*/ 	.byte	0x04, 0x17
        /*005a*/ 	.short	(.L_161 - .L_160)
.L_160:
        /*005c*/ 	.word	0x00000000
        /*0060*/ 	.short	0x0004
        /*0062*/ 	.short	0x0018
        /*0064*/ 	.byte	0x00, 0xf0, 0x11, 0x00


	//----- nvinfo : EIATTR_KPARAM_INFO
	.align		4
.L_161:
        /*0068*/ 	.byte	0x04, 0x17
        /*006a*/ 	.short	(.L_163 - .L_162)
.L_162:
        /*006c*/ 	.word	0x00000000
        /*0070*/ 	.short	0x0003
        /*0072*/ 	.short	0x0014
        /*0074*/ 	.byte	0x00, 0xf0, 0x11, 0x00


	//----- nvinfo : EIATTR_KPARAM_INFO
	.align		4
.L_163:
        /*0078*/ 	.byte	0x04, 0x17
        /*007a*/ 	.short	(.L_165 - .L_164)
.L_164:
        /*007c*/ 	.word	0x00000000
        /*0080*/ 	.short	0x0002
        /*0082*/ 	.short	0x0010
        /*0084*/ 	.byte	0x00, 0xf0, 0x11, 0x00


	//----- nvinfo : EIATTR_KPARAM_INFO
	.align		4
.L_165:
        /*0088*/ 	.byte	0x04, 0x17
        /*008a*/ 	.short	(.L_167 - .L_166)
.L_166:
        /*008c*/ 	.word	0x00000000
        /*0090*/ 	.short	0x0001
        /*0092*/ 	.short	0x0008
        /*0094*/ 	.byte	0x00, 0xf5, 0x21, 0x00


	//----- nvinfo : EIATTR_KPARAM_INFO
	.align		4
.L_167:
        /*0098*/ 	.byte	0x04, 0x17
        /*009a*/ 	.short	(.L_169 - .L_168)
.L_168:
        /*009c*/ 	.word	0x00000000
        /*00a0*/ 	.short	0x0000
        /*00a2*/ 	.short	0x0000
        /*00a4*/ 	.byte	0x00, 0xf5, 0x21, 0x00


	//----- nvinfo : EIATTR_SPARSE_MMA_MASK
	.align		4
.L_169:
        /*00a8*/ 	.byte	0x03, 0x50
        /*00aa*/ 	.short	0x0000


	//----- nvinfo : EIATTR_MAXREG_COUNT
	.align		4
        /*00ac*/ 	.byte	0x03, 0x1b
        /*00ae*/ 	.short	0x00ff


	//----- nvinfo : EIATTR_MERCURY_ISA_VERSION
	.align		4
        /*00b0*/ 	.byte	0x03, 0x5f
        /*00b2*/ 	.short	0x0101


	//----- nvinfo : EIATTR_VRC_CTA_INIT_COUNT
	.align		4
        /*00b4*/ 	.byte	0x02, 0x4a
	.zero		1
	.zero		1


	//----- nvinfo : EIATTR_EXIT_INSTR_OFFSETS
	.align		4
        /*00b8*/ 	.byte	0x04, 0x1c
        /*00ba*/ 	.short	(.L_171 - .L_170)


	//   ....[0]....
.L_170:
        /*00bc*/ 	.word	0x00000390


	//----- nvinfo : EIATTR_CRS_STACK_SIZE
	.align		4
.L_171:
        /*00c0*/ 	.byte	0x04, 0x1e
        /*00c2*/ 	.short	(.L_173 - .L_172)
.L_172:
        /*00c4*/ 	.word	0x00000000


	//----- nvinfo : EIATTR_CBANK_PARAM_SIZE
	.align		4
.L_173:
        /*00c8*/ 	.byte	0x03, 0x19
        /*00ca*/ 	.short	0x0040


	//----- nvinfo : EIATTR_PARAM_CBANK
	.align		4
        /*00cc*/ 	.byte	0x04, 0x0a
        /*00ce*/ 	.short	(.L_175 - .L_174)
	.align		4
.L_174:
        /*00d0*/ 	.word	index@(.nv.constant0._batch_norm)
        /*00d4*/ 	.short	0x0380
        /*00d6*/ 	.short	0x0040


	//----- nvinfo : EIATTR_SW_WAR
	.align		4
.L_175:
        /*00d8*/ 	.byte	0x04, 0x36
        /*00da*/ 	.short	(.L_177 - .L_176)
.L_176:
        /*00dc*/ 	.word	0x00000008
.L_177:


//--------------------- .nv.info._leaky_relu      --------------------------
	.section	.nv.info._leaky_relu,"",@"SHT_CUDA_INFO"
	.sectionflags	@""
	.align	4


	//----- nvinfo : EIATTR_CUDA_API_VERSION
	.align		4
        /*0000*/ 	.byte	0x04, 0x37
        /*0002*/ 	.short	(.L_179 - .L_178)
.L_178:
        /*0004*/ 	.word	0x00000082


	//----- nvinfo : EIATTR_KPARAM_INFO
	.align		4
.L_179:
        /*0008*/ 	.byte	0x04, 0x17
        /*000a*/ 	.short	(.L_181 - .L_180)
.L_180:
        /*000c*/ 	.word	0x00000000
        /*0010*/ 	.short	0x0004
        /*0012*/ 	.short	0x0018
        /*0014*/ 	.byte	0x00, 0xf0, 0x11, 0x00


	//----- nvinfo : EIATTR_KPARAM_INFO
	.align		4
.L_181:
        /*0018*/ 	.byte	0x04, 0x17
        /*001a*/ 	.short	(.L_183 - .L_182)
.L_182:
        /*001c*/ 	.word	0x00000000
        /*0020*/ 	.short	0x0003
        /*0022*/ 	.short	0x0014
        /*0024*/ 	.byte	0x00, 0xf0, 0x11, 0x00


	//----- nvinfo : EIATTR_KPARAM_INFO
	.align		4
.L_183:
        /*0028*/ 	.byte	0x04, 0x17
        /*002a*/ 	.short	(.L_185 - .L_184)
.L_184:
        /*002c*/ 	.word	0x00000000
        /*0030*/ 	.short	0x0002
        /*0032*/ 	.short	0x0010
        /*0034*/ 	.byte	0x00, 0xf0, 0x11, 0x00


	//----- nvinfo : EIATTR_KPARAM_INFO
	.align		4
.L_185:
        /*0038*/ 	.byte	0x04, 0x17
        /*003a*/ 	.short	(.L_187 - .L_186)
.L_186:
        /*003c*/ 	.word	0x00000000
        /*0040*/ 	.short	0x0001
        /*0042*/ 	.short	0x0008
        /*0044*/ 	.byte	0x00, 0xf5, 0x21, 0x00


	//----- nvinfo : EIATTR_KPARAM_INFO
	.align		4
.L_187:
        /*0048*/ 	.byte	0x04, 0x17
        /*004a*/ 	.short	(.L_189 - .L_188)
.L_188:
        /*004c*/ 	.word	0x00000000
        /*0050*/ 	.short	0x0000
        /*0052*/ 	.short	0x0000
        /*0054*/ 	.byte	0x00, 0xf5, 0x21, 0x00


	//----- nvinfo : EIATTR_SPARSE_MMA_MASK
	.align		4
.L_189:
        /*0058*/ 	.byte	0x03, 0x50
        /*005a*/ 	.short	0x0000


	//----- nvinfo : EIATTR_MAXREG_COUNT
	.align		4
        /*005c*/ 	.byte	0x03, 0x1b
        /*005e*/ 	.short	0x00ff


	//----- nvinfo : EIATTR_MERCURY_ISA_VERSION
	.align		4
        /*0060*/ 	.byte	0x03, 0x5f
        /*0062*/ 	.short	0x0101


	//----- nvinfo : EIATTR_VRC_CTA_INIT_COUNT
	.align		4
        /*0064*/ 	.byte	0x02, 0x4a
	.zero		1
	.zero		1


	//----- nvinfo : EIATTR_EXIT_INSTR_OFFSETS
	.align		4
        /*0068*/ 	.byte	0x04, 0x1c
        /*006a*/ 	.short	(.L_191 - .L_190)


	//   ....[0]....
.L_190:
        /*006c*/ 	.word	0x000000c0


	//----- nvinfo : EIATTR_CBANK_PARAM_SIZE
	.align		4
.L_191:
        /*0070*/ 	.byte	0x03, 0x19
        /*0072*/ 	.short	0x001c


	//----- nvinfo : EIATTR_PARAM_CBANK
	.align		4
        /*0074*/ 	.byte	0x04, 0x0a
        /*0076*/ 	.short	(.L_193 - .L_192)
	.align		4
.L_192:
        /*0078*/ 	.word	index@(.nv.constant0._leaky_relu)
        /*007c*/ 	.short	0x0380
        /*007e*/ 	.short	0x001c


	//----- nvinfo : EIATTR_SW_WAR
	.align		4
.L_193:
        /*0080*/ 	.byte	0x04, 0x36
        /*0082*/ 	.short	(.L_195 - .L_194)
.L_194:
        /*0084*/ 	.word	0x00000008
.L_195:


//--------------------- .nv.callgraph             --------------------------
	.section	.nv.callgraph,"",@"SHT_CUDA_CALLGRAPH"
	.align	4
	.sectionentsize	8
	.align		4
        /*0000*/ 	.word	0x00000000
	.align		4
        /*0004*/ 	.word	0xffffffff
	.align		4
        /*0008*/ 	.word	0x00000000
	.align		4
        /*000c*/ 	.word	0xfffffffe
	.align		4
        /*0010*/ 	.word	0x00000000
	.align		4
        /*0014*/ 	.word	0xfffffffd
	.align		4
        /*0018*/ 	.word	0x00000000
	.align		4
        /*001c*/ 	.word	0xfffffffc


//--------------------- .text._pad_fill           --------------------------
	.section	.text._pad_fill,"ax",@progbits
	.align	128
        .global         _pad_fill
        .type           _pad_fill,@function
        .size           _pad_fill,(.L_x_104 - _pad_fill)
        .other          _pad_fill,@"STO_CUDA_ENTRY STV_DEFAULT"
_pad_fill:
.text._pad_fill:
[----:B------:R-:W-:Y:S01]  /*0000*/  LDC R1, c[0x0][0x37c] ;  /* 0x0000df00ff017b82 */ /* 0x000fe20000000800 */
[----:B------:R-:W0:Y:S07]  /*0010*/  S2R R0, SR_TID.X ;  /* 0x0000000000007919 */ /* 0x000e2e0000002100 */
[----:B------:R-:W0:Y:S01]  /*0020*/  S2UR UR4, SR_CTAID.X ;  /* 0x00000000000479c3 */ /* 0x000e220000002500 */
[----:B------:R-:W1:Y:S07]  /*0030*/  LDCU UR5, c[0x0][0x388] ;  /* 0x00007100ff0577ac */ /* 0x000e6e0008000800 */
[----:B------:R-:W0:Y:S02]  /*0040*/  LDC R7, c[0x0][0x360] ;  /* 0x0000d800ff077b82 */ /* 0x000e240000000800 */
[----:B0-----:R-:W-:-:S05]  /*0050*/  IMAD R0, R7, UR4, R0 ;  /* 0x0000000407007c24 */ /* 0x001fca000f8e0200 */
[----:B-1----:R-:W-:-:S13]  /*0060*/  ISETP.GE.AND P0, PT, R0, UR5, PT ;  /* 0x0000000500007c0c */ /* 0x002fda000bf06270 */
[----:B------:R-:W-:Y:S05]  /*0070*/  @P0 EXIT ;  /* 0x000000000000094d */ /* 0x000fea0003800000 */
[----:B------:R-:W0:Y:S01]  /*0080*/  LDC R9, c[0x0][0x38c] ;  /* 0x0000e300ff097b82 */ /* 0x000e220000000800 */
[----:B------:R-:W1:Y:S01]  /*0090*/  LDCU UR4, c[0x0][0x370] ;  /* 0x00006e00ff0477ac */ /* 0x000e620008000800 */
[----:B------:R-:W2:Y:S06]  /*00a0*/  LDCU.64 UR6, c[0x0][0x358] ;  /* 0x00006b00ff0677ac */ /* 0x000eac0008000a00 */
[----:B------:R-:W3:Y:S01]  /*00b0*/  LDC.64 R4, c[0x0][0x380] ;  /* 0x0000e000ff047b82 */ /* 0x000ee20000000a00 */
[----:B-1----:R-:W-:-:S07]  /*00c0*/  IMAD R7, R7, UR4, RZ ;  /* 0x0000000407077c24 */ /* 0x002fce000f8e02ff */
.L_x_0:
[----:B---3--:R-:W-:Y:S01]  /*00d0*/  IMAD.WIDE R2, R0, 0x4, R4 ;  /* 0x0000000400027825 */ /* 0x008fe200078e0204 */
[----:B------:R-:W-:-:S04]  /*00e0*/  IADD3 R0, PT, PT, R7, R0, RZ ;  /* 0x0000000007007210 */ /* 0x000fc80007ffe0ff */
[----:B0-2---:R1:W-:Y:S01]  /*00f0*/  STG.E desc[UR6][R2.64], R9 ;  /* 0x0000000902007986 */ /* 0x0053e2000c101906 */
[----:B------:R-:W-:-:S13]  /*0100*/  ISETP.GE.AND P0, PT, R0, UR5, PT ;  /* 0x0000000500007c0c */ /* 0x000fda000bf06270 */
[----:B-1----:R-:W-:Y:S05]  /*0110*/  @!P0 BRA `(.L_x_0) ;  /* 0xfffffffc00ec8947 */ /* 0x002fea000383ffff */
[----:B------:R-:W-:Y:S05]  /*0120*/  EXIT ;  /* 0x000000000000794d */ /* 0x000fea0003800000 */
.L_x_1:
[----:B------:R-:W-:-:S00]  /*0130*/  BRA `(.L_x_1) ;  /* 0xfffffffc00fc7947 */ /* 0x000fc0000383ffff */
[----:B------:R-:W-:-:S00]  /*0140*/  NOP ;  /* 0x0000000000007918 */ /* 0x000fc00000000000 */
        /* <DEDUP_REMOVED lines=11> */
.L_x_104:


//--------------------- .text._pad                --------------------------
	.section	.text._pad,"ax",@progbits
	.align	128
        .global         _pad
        .type           _pad,@function
        .size           _pad,(.L_x_105 - _pad)
        .other          _pad,@"STO_CUDA_ENTRY STV_DEFAULT"
_pad:
.text._pad:
[----:B------:R-:W-:Y:S01]  /*0000*/  LDC R1, c[0x0][0x37c] ;  /* 0x0000df00ff017b82 */ /* 0x000fe20000000800 */
[----:B------:R-:W-:Y:S05]  /*0010*/  EXIT ;  /* 0x000000000000794d */ /* 0x000fea0003800000 */
.L_x_2:
        /* <DEDUP_REMOVED lines=14> */
.L_x_105:


//--------------------- .text._max_pool2d         --------------------------
	.section	.text._max_pool2d,"ax",@progbits
	.align	128
        .global         _max_pool2d
        .type           _max_pool2d,@function
        .size           _max_pool2d,(.L_x_106 - _max_pool2d)
        .other          _max_pool2d,@"STO_CUDA_ENTRY STV_DEFAULT"
_max_pool2d:
.text._max_pool2d:
[----:B------:R-:W-:Y:S01]  /*0000*/  LDC R1, c[0x0][0x37c] ;  /* 0x0000df00ff017b82 */ /* 0x000fe20000000800 */
[----:B------:R-:W0:Y:S07]  /*0010*/  S2R R0, SR_TID.Y ;  /* 0x0000000000007919 */ /* 0x000e2e0000002200 */
[----:B------:R-:W1:Y:S01]  /*0020*/  LDC R6, c[0x0][0x360] ;  /* 0x0000d800ff067b82 */ /* 0x000e620000000800 */
[----:B------:R-:W2:Y:S01]  /*0030*/  LDCU UR6, c[0x0][0x394] ;  /* 0x00007280ff0677ac */ /* 0x000ea20008000800 */
[----:B------:R-:W1:Y:S06]  /*0040*/  S2R R3, SR_TID.X ;  /* 0x0000000000037919 */ /* 0x000e6c0000002100 */
[----:B------:R-:W0:Y:S08]  /*0050*/  S2UR UR5, SR_CTAID.Y ;  /* 0x00000000000579c3 */ /* 0x000e300000002600 */
[----:B------:R-:W0:Y:S08]  /*0060*/  LDC R5, c[0x0][0x364] ;  /* 0x0000d900ff057b82 */ /* 0x000e300000000800 */
[----:B------:R-:W1:Y:S08]  /*0070*/  S2UR UR4, SR_CTAID.X ;  /* 0x00000000000479c3 */ /* 0x000e700000002500 */
[----:B------:R-:W3:Y:S08]  /*0080*/  LDC R7, c[0x0][0x398] ;  /* 0x0000e600ff077b82 */ /* 0x000ef00000000800 */
[----:B------:R-:W4:Y:S01]  /*0090*/  LDC R2, c[0x0][0x380] ;  /* 0x0000e000ff027b82 */ /* 0x000f220000000800 */
[----:B0-----:R-:W-:-:S05]  /*00a0*/  IMAD R5, R5, UR5, R0 ;  /* 0x0000000505057c24 */ /* 0x001fca000f8e0200 */
[----:B--2---:R-:W-:Y:S01]  /*00b0*/  ISETP.GE.U32.AND P0, PT, R5, UR6, PT ;  /* 0x0000000605007c0c */ /* 0x004fe2000bf06070 */
[----:B-1----:R-:W-:-:S05]  /*00c0*/  IMAD R6, R6, UR4, R3 ;  /* 0x0000000406067c24 */ /* 0x002fca000f8e0203 */
[----:B---3--:R-:W-:-:S04]  /*00d0*/  ISETP.GE.U32.OR P0, PT, R6, R7, P0 ;  /* 0x000000070600720c */ /* 0x008fc80000706470 */
[----:B----4-:R-:W-:-:S13]  /*00e0*/  ISETP.LT.OR P0, PT, R2, 0x1, P0 ;  /* 0x000000010200780c */ /* 0x010fda0000701670 */
[----:B------:R-:W-:Y:S05]  /*00f0*/  @P0 EXIT ;  /* 0x000000000000094d */ /* 0x000fea0003800000 */
[----:B------:R-:W0:Y:S02]  /*0100*/  LDC R8, c[0x0][0x390] ;  /* 0x0000e400ff087b82 */ /* 0x000e240000000800 */
[----:B0-----:R-:W-:-:S13]  /*0110*/  ISETP.GE.AND P0, PT, R8, 0x1, PT ;  /* 0x000000010800780c */ /* 0x001fda0003f06270 */
[----:B------:R-:W-:Y:S05]  /*0120*/  @!P0 EXIT ;  /* 0x000000000000894d */ /* 0x000fea0003800000 */
[----:B------:R-:W0:Y:S01]  /*0130*/  LDCU UR5, c[0x0][0x39c] ;  /* 0x00007380ff0577ac */ /* 0x000e220008000800 */
[----:B------:R-:W-:Y:S02]  /*0140*/  IMAD R0, R5, R7, R6 ;  /* 0x0000000705007224 */ /* 0x000fe400078e0206 */
[----:B------:R-:W-:Y:S01]  /*0150*/  IMAD R3, R7, UR6, RZ ;  /* 0x0000000607037c24 */ /* 0x000fe2000f8e02ff */
[----:B------:R-:W1:Y:S01]  /*0160*/  LDCU UR4, c[0x0][0x3a4] ;  /* 0x00007480ff0477ac */ /* 0x000e620008000800 */
[----:B------:R-:W2:Y:S01]  /*0170*/  LDCU.64 UR8, c[0x0][0x358] ;  /* 0x00006b00ff0877ac */ /* 0x000ea20008000a00 */
[----:B0-----:R-:W-:Y:S01]  /*0180*/  UISETP.GE.AND UP0, UPT, UR5, 0x1, UPT ;  /* 0x000000010500788c */ /* 0x001fe2000bf06270 */
[----:B-1----:R-:W-:-:S08]  /*0190*/  IMAD R2, R0, UR4, RZ ;  /* 0x0000000400027c24 */ /* 0x002fd0000f8e02ff */
[----:B--2---:R-:W-:Y:S05]  /*01a0*/  BRA.U !UP0, `(.L_x_3) ;  /* 0x0000001108b07547 */ /* 0x004fea000b800000 */
[----:B------:R-:W0:Y:S02]  /*01b0*/  LDC R7, c[0x0][0x3a0] ;  /* 0x0000e800ff077b82 */ /* 0x000e240000000800 */
[----:B0-----:R-:W-:-:S13]  /*01c0*/  ISETP.GE.AND P0, PT, R7, 0x1, PT ;  /* 0x000000010700780c */ /* 0x001fda0003f06270 */
[----:B------:R-:W-:Y:S05]  /*01d0*/  @!P0 BRA `(.L_x_4) ;  /* 0x0000000800c48947 */ /* 0x000fea0003800000 */
[----:B------:R-:W0:Y:S01]  /*01e0*/  LDCU.64 UR6, c[0x0][0x388] ;  /* 0x00007100ff0677ac */ /* 0x000e220008000a00 */
[----:B------:R-:W-:Y:S01]  /*01f0*/  IMAD R4, R5, UR4, RZ ;  /* 0x0000000405047c24 */ /* 0x000fe2000f8e02ff */
[C---:B------:R-:W-:Y:S01]  /*0200*/  LOP3.LUT R5, R7.reuse, 0x7ffffff0, RZ, 0xc0, !PT ;  /* 0x7ffffff007057812 */ /* 0x040fe200078ec0ff */
[----:B------:R-:W-:Y:S01]  /*0210*/  IMAD R6, R6, UR4, RZ ;  /* 0x0000000406067c24 */ /* 0x000fe2000f8e02ff */
[C---:B------:R-:W-:Y:S01]  /*0220*/  LOP3.LUT R13, R7.reuse, 0xf, RZ, 0xc0, !PT ;  /* 0x0000000f070d7812 */ /* 0x040fe200078ec0ff */
[----:B------:R-:W-:Y:S01]  /*0230*/  UMOV UR4, URZ ;  /* 0x000000ff00047c82 */ /* 0x000fe20008000000 */
[C---:B------:R-:W-:Y:S02]  /*0240*/  LOP3.LUT R16, R7.reuse, 0x7, RZ, 0xc0, !PT ;  /* 0x0000000707107812 */ /* 0x040fe400078ec0ff */
[----:B------:R-:W-:Y:S02]  /*0250*/  LOP3.LUT R7, R7, 0x3, RZ, 0xc0, !PT ;  /* 0x0000000307077812 */ /* 0x000fe400078ec0ff */
[----:B------:R-:W-:Y:S01]  /*0260*/  IADD3 R8, PT, PT, -R5, RZ, RZ ;  /* 0x000000ff05087210 */ /* 0x000fe20007ffe1ff */
[----:B0-----:R-:W-:-:S04]  /*0270*/  UIADD3 UR6, UP0, UPT, UR6, 0x20, URZ ;  /* 0x0000002006067890 */ /* 0x001fc8000ff1e0ff */
[----:B------:R-:W-:-:S12]  /*0280*/  UIADD3.X UR7, UPT, UPT, URZ, UR7, URZ, UP0, !UPT ;  /* 0x00000007ff077290 */ /* 0x000fd800087fe4ff */
.L_x_12:
[----:B0-----:R-:W-:-:S07]  /*0290*/  IMAD.MOV.U32 R9, RZ, RZ, RZ ;  /* 0x000000ffff097224 */ /* 0x001fce00078e00ff */
.L_x_11:
[----:B0-----:R-:W0:Y:S08]  /*02a0*/  LDC.64 R14, c[0x0][0x390] ;  /* 0x0000e400ff0e7b82 */ /* 0x001e300000000a00 */
[----:B------:R-:W1:Y:S01]  /*02b0*/  LDC.64 R10, c[0x0][0x388] ;  /* 0x0000e200ff0a7b82 */ /* 0x000e620000000a00 */
[----:B0-----:R-:W-:-:S04]  /*02c0*/  IMAD R14, R14, UR4, R9 ;  /* 0x000000040e0e7c24 */ /* 0x001fc8000f8e0209 */
[----:B------:R-:W-:-:S04]  /*02d0*/  IMAD R19, R14, R3, R2 ;  /* 0x000000030e137224 */ /* 0x000fc800078e0202 */
[----:B-1----:R-:W-:-:S05]  /*02e0*/  IMAD.WIDE R18, R19, 0x4, R10 ;  /* 0x0000000413127825 */ /* 0x002fca00078e020a */
[----:B------:R0:W5:Y:S01]  /*02f0*/  LDG.E R11, desc[UR8][R18.64] ;  /* 0x00000008120b7981 */ /* 0x000162000c1e1900 */
[----:B------:R-:W-:Y:S01]  /*0300*/  IMAD R10, R14, R15, R4 ;  /* 0x0000000f0e0a7224 */ /* 0x000fe200078e0204 */
[----:B------:R-:W-:-:S06]  /*0310*/  UMOV UR5, URZ ;  /* 0x000000ff00057c82 */ /* 0x000fcc0008000000 */
.L_x_10:
[----:B------:R-:W1:Y:S01]  /*0320*/  LDC R12, c[0x0][0x390] ;  /* 0x0000e400ff0c7b82 */ /* 0x000e620000000800 */
[----:B------:R-:W2:Y:S01]  /*0330*/  LDCU UR10, c[0x0][0x3a0] ;  /* 0x00007400ff0a77ac */ /* 0x000ea20008000800 */
[----:B------:R-:W-:Y:S01]  /*0340*/  IADD3 R17, PT, PT, R4, UR5, RZ ;  /* 0x0000000504117c10 */ /* 0x000fe2000fffe0ff */
[----:B0-----:R-:W-:Y:S01]  /*0350*/  IMAD.MOV.U32 R18, RZ, RZ, RZ ;  /* 0x000000ffff127224 */ /* 0x001fe200078e00ff */
[----:B------:R-:W0:Y:S01]  /*0360*/  LDCU UR11, c[0x0][0x398] ;  /* 0x00007300ff0b77ac */ /* 0x000e220008000800 */
[----:B--2---:R-:W-:Y:S01]  /*0370*/  UISETP.GE.U32.AND UP0, UPT, UR10, 0x10, UPT ;  /* 0x000000100a00788c */ /* 0x004fe2000bf06070 */
[----:B-1----:R-:W-:-:S04]  /*0380*/  IMAD R14, R12, UR4, R9 ;  /* 0x000000040c0e7c24 */ /* 0x002fc8000f8e0209 */
[----:B------:R-:W-:-:S04]  /*0390*/  IMAD R14, R14, R3, R6 ;  /* 0x000000030e0e7224 */ /* 0x000fc800078e0206 */
[----:B0-----:R-:W-:Y:S01]  /*03a0*/  IMAD R17, R17, UR11, R14 ;  /* 0x0000000b11117c24 */ /* 0x001fe2000f8e020e */
[----:B------:R-:W-:Y:S06]  /*03b0*/  BRA.U !UP0, `(.L_x_5) ;  /* 0x0000000108ec7547 */ /* 0x000fec000b800000 */
[----:B------:R-:W-:Y:S01]  /*03c0*/  IADD3 R19, PT, PT, R10, UR5, RZ ;  /* 0x000000050a137c10 */ /* 0x000fe2000fffe0ff */
[----:B------:R-:W-:-:S04]  /*03d0*/  IMAD.MOV.U32 R18, RZ, RZ, R8 ;  /* 0x000000ffff127224 */ /* 0x000fc800078e0008 */
[----:B------:R-:W-:-:S07]  /*03e0*/  IMAD R19, R19, UR11, R6 ;  /* 0x0000000b13137c24 */ /* 0x000fce000f8e0206 */
.L_x_6:
[----:B------:R-:W-:Y:S01]  /*03f0*/  MOV R14, UR6 ;  /* 0x00000006000e7c02 */ /* 0x000fe20008000f00 */
[----:B------:R-:W-:-:S04]  /*0400*/  IMAD.U32 R15, RZ, RZ, UR7 ;  /* 0x00000007ff0f7e24 */ /* 0x000fc8000f8e00ff */
[----:B------:R-:W-:-:S05]  /*0410*/  IMAD.WIDE R14, R19, 0x4, R14 ;  /* 0x00000004130e7825 */ /* 0x000fca00078e020e */
[----:B------:R-:W2:Y:S04]  /*0420*/  LDG.E R26, desc[UR8][R14.64+-0x20] ;  /* 0xffffe0080e1a7981 */ /* 0x000ea8000c1e1900 */
[----:B------:R-:W3:Y:S04]  /*0430*/  LDG.E R28, desc[UR8][R14.64+-0x1c] ;  /* 0xffffe4080e1c7981 */ /* 0x000ee8000c1e1900 */
[----:B------:R-:W4:Y:S04]  /*0440*/  LDG.E R22, desc[UR8][R14.64+-0x18] ;  /* 0xffffe8080e167981 */ /* 0x000f28000c1e1900 */
[----:B------:R-:W4:Y:S04]  /*0450*/  LDG.E R23, desc[UR8][R14.64+-0x14] ;  /* 0xffffec080e177981 */ /* 0x000f28000c1e1900 */
[----:B------:R-:W4:Y:S04]  /*0460*/  LDG.E R25, desc[UR8][R14.64+-0x10] ;  /* 0xfffff0080e197981 */ /* 0x000f28000c1e1900 */
[----:B------:R-:W4:Y:S04]  /*0470*/  LDG.E R24, desc[UR8][R14.64+-0xc] ;  /* 0xfffff4080e187981 */ /* 0x000f28000c1e1900 */
[----:B------:R-:W4:Y:S04]  /*0480*/  LDG.E R20, desc[UR8][R14.64+-0x8] ;  /* 0xfffff8080e147981 */ /* 0x000f28000c1e1900 */
[----:B------:R-:W4:Y:S01]  /*0490*/  LDG.E R21, desc[UR8][R14.64+-0x4] ;  /* 0xfffffc080e157981 */ /* 0x000f22000c1e1900 */
[----:B--2--5:R-:W-:-:S04]  /*04a0*/  FSETP.GT.AND P0, PT, R26, R11, PT ;  /* 0x0000000b1a00720b */ /* 0x024fc80003f04000 */
[----:B------:R-:W-:-:S04]  /*04b0*/  FSEL R11, R26, R11, P0 ;  /* 0x0000000b1a0b7208 */ /* 0x000fc80000000000 */
[----:B---3--:R-:W-:-:S04]  /*04c0*/  FSETP.GT.AND P0, PT, R28, R11, PT ;  /* 0x0000000b1c00720b */ /* 0x008fc80003f04000 */
[----:B------:R-:W-:Y:S02]  /*04d0*/  FSEL R27, R28, R11, P0 ;  /* 0x0000000b1c1b7208 */ /* 0x000fe40000000000 */
[----:B------:R-:W2:Y:S02]  /*04e0*/  LDG.E R11, desc[UR8][R14.64] ;  /* 0x000000080e0b7981 */ /* 0x000ea4000c1e1900 */
[----:B----4-:R-:W-:-:S04]  /*04f0*/  FSETP.GT.AND P0, PT, R22, R27, PT ;  /* 0x0000001b1600720b */ /* 0x010fc80003f04000 */
[----:B------:R-:W-:Y:S02]  /*0500*/  FSEL R26, R22, R27, P0 ;  /* 0x0000001b161a7208 */ /* 0x000fe40000000000 */
[----:B------:R-:W3:Y:S02]  /*0510*/  LDG.E R22, desc[UR8][R14.64+0x4] ;  /* 0x000004080e167981 */ /* 0x000ee4000c1e1900 */
[----:B------:R-:W-:-:S04]  /*0520*/  FSETP.GT.AND P0, PT, R23, R26, PT ;  /* 0x0000001a1700720b */ /* 0x000fc80003f04000 */
[----:B------:R-:W-:Y:S02]  /*0530*/  FSEL R26, R23, R26, P0 ;  /* 0x0000001a171a7208 */ /* 0x000fe40000000000 */
[----:B------:R-:W4:Y:S02]  /*0540*/  LDG.E R23, desc[UR8][R14.64+0x8] ;  /* 0x000008080e177981 */ /* 0x000f24000c1e1900 */
        /* <DEDUP_REMOVED lines=11> */
[----:B------:R-:W4:Y:S04]  /*0600*/  LDG.E R21, desc[UR8][R14.64+0x18] ;  /* 0x000018080e157981 */ /* 0x000f28000c1e1900 */
[----:B------:R-:W4:Y:S01]  /*0610*/  LDG.E R26, desc[UR8][R14.64+0x1c] ;  /* 0x00001c080e1a7981 */ /* 0x000f22000c1e1900 */
[----:B------:R-:W-:-:S04]  /*0620*/  IADD3 R18, PT, PT, R18, 0x10, RZ ;  /* 0x0000001012127810 */ /* 0x000fc80007ffe0ff */
[----:B------:R-:W-:Y:S01]  /*0630*/  ISETP.NE.AND P1, PT, R18, RZ, PT ;  /* 0x000000ff1200720c */ /* 0x000fe20003f25270 */
[----:B------:R-:W-:Y:S01]  /*0640*/  VIADD R19, R19, 0x10 ;  /* 0x0000001013137836 */ /* 0x000fe20000000000 */
[----:B--2---:R-:W-:-:S04]  /*0650*/  FSETP.GT.AND P0, PT, R11, R28, PT ;  /* 0x0000001c0b00720b */ /* 0x004fc80003f04000 */
[----:B------:R-:W-:-:S04]  /*0660*/  FSEL R11, R11, R28, P0 ;  /* 0x0000001c0b0b7208 */ /* 0x000fc80000000000 */
[----:B---3--:R-:W-:-:S04]  /*0670*/  FSETP.GT.AND P0, PT, R22, R11, PT ;  /* 0x0000000b1600720b */ /* 0x008fc80003f04000 */
[----:B------:R-:W-:-:S04]  /*0680*/  FSEL R22, R22, R11, P0 ;  /* 0x0000000b16167208 */ /* 0x000fc80000000000 */
[----:B----4-:R-:W-:-:S04]  /*0690*/  FSETP.GT.AND P0, PT, R23, R22, PT ;  /* 0x000000161700720b */ /* 0x010fc80003f04000 */
[----:B------:R-:W-:-:S04]  /*06a0*/  FSEL R22, R23, R22, P0 ;  /* 0x0000001617167208 */ /* 0x000fc80000000000 */
[----:B------:R-:W-:-:S04]  /*06b0*/  FSETP.GT.AND P0, PT, R25, R22, PT ;  /* 0x000000161900720b */ /* 0x000fc80003f04000 */
        /* <DEDUP_REMOVED lines=8> */
[----:B------:R-:W-:Y:S01]  /*0740*/  FSEL R11, R26, R11, P0 ;  /* 0x0000000b1a0b7208 */ /* 0x000fe20000000000 */
[----:B------:R-:W-:Y:S08]  /*0750*/  @P1 BRA `(.L_x_6) ;  /* 0xfffffffc00241947 */ /* 0x000ff0000383ffff */
[----:B------:R-:W-:-:S07]  /*0760*/  MOV R18, R5 ;  /* 0x0000000500127202 */ /* 0x000fce0000000f00 */
.L_x_5:
[----:B------:R-:W-:-:S13]  /*0770*/  ISETP.NE.AND P0, PT, R13, RZ, PT ;  /* 0x000000ff0d00720c */ /* 0x000fda0003f05270 */
[----:B------:R-:W-:Y:S05]  /*0780*/  @!P0 BRA `(.L_x_7) ;  /* 0x0000000400148947 */ /* 0x000fea0003800000 */
[----:B------:R-:W-:Y:S01]  /*0790*/  VIADD R14, R13, 0xffffffff ;  /* 0xffffffff0d0e7836 */ /* 0x000fe20000000000 */
[----:B------:R-:W-:-:S04]  /*07a0*/  ISETP.NE.AND P0, PT, R16, RZ, PT ;  /* 0x000000ff1000720c */ /* 0x000fc80003f05270 */
[----:B------:R-:W-:-:S13]  /*07b0*/  ISETP.GE.U32.AND P1, PT, R14, 0x7, PT ;  /* 0x000000070e00780c */ /* 0x000fda0003f26070 */
[----:B------:R-:W-:Y:S05]  /*07c0*/  @!P1 BRA `(.L_x_8) ;  /* 0x0000000000709947 */ /* 0x000fea0003800000 */
[----:B------:R-:W0:Y:S01]  /*07d0*/  LDC.64 R14, c[0x0][0x388] ;  /* 0x0000e200ff0e7b82 */ /* 0x000e220000000a00 */
[----:B------:R-:W-:-:S05]  /*07e0*/  IADD3 R19, PT, PT, R17, R18, RZ ;  /* 0x0000001211137210 */ /* 0x000fca0007ffe0ff */
[----:B0-----:R-:W-:-:S05]  /*07f0*/  IMAD.WIDE R14, R19, 0x4, R14 ;  /* 0x00000004130e7825 */ /* 0x001fca00078e020e */
        /* <DEDUP_REMOVED lines=8> */
[----:B------:R-:W-:Y:S01]  /*0880*/  VIADD R18, R18, 0x8 ;  /* 0x0000000812127836 */ /* 0x000fe20000000000 */
[----:B--2--5:R-:W-:-:S04]  /*0890*/  FSETP.GT.AND P1, PT, R24, R11, PT ;  /* 0x0000000b1800720b */ /* 0x024fc80003f24000 */
        /* <DEDUP_REMOVED lines=14> */
[----:B------:R-:W-:-:S09]  /*0980*/  FSEL R11, R22, R11, P1 ;  /* 0x0000000b160b7208 */ /* 0x000fd20000800000 */
.L_x_8:
[----:B------:R-:W-:Y:S05]  /*0990*/  @!P0 BRA `(.L_x_7) ;  /* 0x0000000000908947 */ /* 0x000fea0003800000 */
[----:B------:R-:W-:Y:S02]  /*09a0*/  IADD3 R14, PT, PT, R16, -0x1, RZ ;  /* 0xffffffff100e7810 */ /* 0x000fe40007ffe0ff */
[----:B------:R-:W-:Y:S02]  /*09b0*/  ISETP.NE.AND P0, PT, R7, RZ, PT ;  /* 0x000000ff0700720c */ /* 0x000fe40003f05270 */
[----:B------:R-:W-:-:S13]  /*09c0*/  ISETP.GE.U32.AND P1, PT, R14, 0x3, PT ;  /* 0x000000030e00780c */ /* 0x000fda0003f26070 */
[----:B------:R-:W-:Y:S05]  /*09d0*/  @!P1 BRA `(.L_x_9) ;  /* 0x0000000000409947 */ /* 0x000fea0003800000 */
[----:B------:R-:W0:Y:S01]  /*09e0*/  LDC.64 R14, c[0x0][0x388] ;  /* 0x0000e200ff0e7b82 */ /* 0x000e220000000a00 */
[----:B------:R-:W-:-:S04]  /*09f0*/  IMAD.IADD R19, R17, 0x1, R18 ;  /* 0x0000000111137824 */ /* 0x000fc800078e0212 */
[----:B0-----:R-:W-:-:S05]  /*0a00*/  IMAD.WIDE R14, R19, 0x4, R14 ;  /* 0x00000004130e7825 */ /* 0x001fca00078e020e */
[----:B------:R-:W2:Y:S04]  /*0a10*/  LDG.E R20, desc[UR8][R14.64] ;  /* 0x000000080e147981 */ /* 0x000ea8000c1e1900 */
[----:B------:R-:W3:Y:S04]  /*0a20*/  LDG.E R22, desc[UR8][R14.64+0x4] ;  /* 0x000004080e167981 */ /* 0x000ee8000c1e1900 */
[----:B------:R-:W4:Y:S04]  /*0a30*/  LDG.E R24, desc[UR8][R14.64+0x8] ;  /* 0x000008080e187981 */ /* 0x000f28000c1e1900 */
[----:B------:R-:W4:Y:S01]  /*0a40*/  LDG.E R26, desc[UR8][R14.64+0xc] ;  /* 0x00000c080e1a7981 */ /* 0x000f22000c1e1900 */
[----:B------:R-:W-:-:S02]  /*0a50*/  IADD3 R18, PT, PT, R18, 0x4, RZ ;  /* 0x0000000412127810 */ /* 0x000fc40007ffe0ff */
[----:B--2--5:R-:W-:-:S04]  /*0a60*/  FSETP.GT.AND P1, PT, R20, R11, PT ;  /* 0x0000000b1400720b */ /* 0x024fc80003f24000 */
[----:B------:R-:W-:-:S04]  /*0a70*/  FSEL R11, R20, R11, P1 ;  /* 0x0000000b140b7208 */ /* 0x000fc80000800000 */
[----:B---3--:R-:W-:-:S04]  /*0a80*/  FSETP.GT.AND P1, PT, R22, R11, PT ;  /* 0x0000000b1600720b */ /* 0x008fc80003f24000 */
[----:B------:R-:W-:-:S04]  /*0a90*/  FSEL R11, R22, R11, P1 ;  /* 0x0000000b160b7208 */ /* 0x000fc80000800000 */
[----:B----4-:R-:W-:-:S04]  /*0aa0*/  FSETP.GT.AND P1, PT, R24, R11, PT ;  /* 0x0000000b1800720b */ /* 0x010fc80003f24000 */
[----:B------:R-:W-:-:S04]  /*0ab0*/  FSEL R11, R24, R11, P1 ;  /* 0x0000000b180b7208 */ /* 0x000fc80000800000 */
[----:B------:R-:W-:-:S04]  /*0ac0*/  FSETP.GT.AND P1, PT, R26, R11, PT ;  /* 0x0000000b1a00720b */ /* 0x000fc80003f24000 */
[----:B------:R-:W-:-:S09]  /*0ad0*/  FSEL R11, R26, R11, P1 ;  /* 0x0000000b1a0b7208 */ /* 0x000fd20000800000 */
.L_x_9:
[----:B------:R-:W-:Y:S05]  /*0ae0*/  @!P0 BRA `(.L_x_7) ;  /* 0x00000000003c8947 */ /* 0x000fea0003800000 */
[----:B------:R-:W0:Y:S01]  /*0af0*/  LDC.64 R14, c[0x0][0x388] ;  /* 0x0000e200ff0e7b82 */ /* 0x000e220000000a00 */
[----:B------:R-:W-:-:S04]  /*0b00*/  IMAD.IADD R17, R17, 0x1, R18 ;  /* 0x0000000111117824 */ /* 0x000fc800078e0212 */
[----:B0-----:R-:W-:-:S05]  /*0b10*/  IMAD.WIDE R14, R17, 0x4, R14 ;  /* 0x00000004110e7825 */ /* 0x001fca00078e020e */
[----:B------:R-:W2:Y:S01]  /*0b20*/  LDG.E R18, desc[UR8][R14.64] ;  /* 0x000000080e127981 */ /* 0x000ea2000c1e1900 */
[----:B------:R-:W-:Y:S02]  /*0b30*/  ISETP.NE.AND P1, PT, R7, 0x1, PT ;  /* 0x000000010700780c */ /* 0x000fe40003f25270 */
[----:B--2--5:R-:W-:-:S04]  /*0b40*/  FSETP.GT.AND P0, PT, R18, R11, PT ;  /* 0x0000000b1200720b */ /* 0x024fc80003f04000 */
[----:B------:R-:W-:-:S07]  /*0b50*/  FSEL R11, R18, R11, P0 ;  /* 0x0000000b120b7208 */ /* 0x000fce0000000000 */
[----:B------:R-:W-:Y:S05]  /*0b60*/  @!P1 BRA `(.L_x_7) ;  /* 0x00000000001c9947 */ /* 0x000fea0003800000 */
[----:B------:R-:W-:Y:S01]  /*0b70*/  ISETP.NE.AND P1, PT, R7, 0x2, PT ;  /* 0x000000020700780c */ /* 0x000fe20003f25270 */
[----:B------:R-:W2:-:S12]  /*0b80*/  LDG.E R18, desc[UR8][R14.64+0x4] ;  /* 0x000004080e127981 */ /* 0x000e98000c1e1900 */
[----:B------:R-:W3:Y:S01]  /*0b90*/  @P1 LDG.E R20, desc[UR8][R14.64+0x8] ;  /* 0x000008080e141981 */ /* 0x000ee2000c1e1900 */
[----:B--2---:R-:W-:-:S04]  /*0ba0*/  FSETP.GT.AND P0, PT, R18, R11, PT ;  /* 0x0000000b1200720b */ /* 0x004fc80003f04000 */
[----:B------:R-:W-:-:S04]  /*0bb0*/  FSEL R11, R18, R11, P0 ;  /* 0x0000000b120b7208 */ /* 0x000fc80000000000 */
[----:B---3--:R-:W-:-:S04]  /*0bc0*/  @P1 FSETP.GT.AND P0, PT, R20, R11, PT ;  /* 0x0000000b1400120b */ /* 0x008fc80003f04000 */
[----:B------:R-:W-:-:S09]  /*0bd0*/  @P1 FSEL R11, R20, R11, P0 ;  /* 0x0000000b140b1208 */ /* 0x000fd20000000000 */
.L_x_7:
[----:B------:R-:W0:Y:S01]  /*0be0*/  LDCU UR10, c[0x0][0x39c] ;  /* 0x00007380ff0a77ac */ /* 0x000e220008000800 */
[----:B------:R-:W-:-:S04]  /*0bf0*/  UIADD3 UR5, UPT, UPT, UR5, 0x1, URZ ;  /* 0x0000000105057890 */ /* 0x000fc8000fffe0ff */
[----:B0-----:R-:W-:-:S09]  /*0c00*/  UISETP.NE.AND UP0, UPT, UR5, UR10, UPT ;  /* 0x0000000a0500728c */ /* 0x001fd2000bf05270 */
[----:B------:R-:W-:Y:S05]  /*0c10*/  BRA.U UP0, `(.L_x_10) ;  /* 0xfffffff500c07547 */ /* 0x000fea000b83ffff */
[----:B------:R-:W0:Y:S01]  /*0c20*/  LDC.64 R14, c[0x0][0x3a8] ;  /* 0x0000ea00ff0e7b82 */ /* 0x000e220000000a00 */
[----:B------:R-:W-:Y:S01]  /*0c30*/  IMAD R17, R12, UR4, R9 ;  /* 0x000000040c117c24 */ /* 0x000fe2000f8e0209 */
[----:B------:R-:W-:-:S03]  /*0c40*/  IADD3 R9, PT, PT, R9, 0x1, RZ ;  /* 0x0000000109097810 */ /* 0x000fc60007ffe0ff */
[----:B------:R-:W-:Y:S01]  /*0c50*/  IMAD R17, R17, R3, R0 ;  /* 0x0000000311117224 */ /* 0x000fe200078e0200 */
[----:B------:R-:W-:-:S03]  /*0c60*/  ISETP.NE.AND P0, PT, R9, R12, PT ;  /* 0x0000000c0900720c */ /* 0x000fc60003f05270 */
[----:B0-----:R-:W-:-:S05]  /*0c70*/  IMAD.WIDE.U32 R14, R17, 0x4, R14 ;  /* 0x00000004110e7825 */ /* 0x001fca00078e000e */
[----:B-----5:R0:W-:Y:S05]  /*0c80*/  STG.E desc[UR8][R14.64], R11 ;  /* 0x0000000b0e007986 */ /* 0x0201ea000c101908 */
[----:B------:R-:W-:Y:S05]  /*0c90*/  @P0 BRA `(.L_x_11) ;  /* 0xfffffff400800947 */ /* 0x000fea000383ffff */
[----:B------:R-:W1:Y:S01]  /*0ca0*/  LDC R9, c[0x0][0x380] ;  /* 0x0000e000ff097b82 */ /* 0x000e620000000800 */
[----:B------:R-:W-:-:S06]  /*0cb0*/  UIADD3 UR4, UPT, UPT, UR4, 0x1, URZ ;  /* 0x0000000104047890 */ /* 0x000fcc000fffe0ff */
[----:B-1----:R-:W-:-:S13]  /*0cc0*/  ISETP.NE.AND P0, PT, R9, UR4, PT ;  /* 0x0000000409007c0c */ /* 0x002fda000bf05270 */
[----:B------:R-:W-:Y:S05]  /*0cd0*/  @!P0 EXIT ;  /* 0x000000000000894d */ /* 0x000fea0003800000 */
[----:B------:R-:W-:Y:S05]  /*0ce0*/  BRA `(.L_x_12) ;  /* 0xfffffff400687947 */ /* 0x000fea000383ffff */
.L_x_4:
[C---:B------:R-:W-:Y:S01]  /*0cf0*/  LOP3.LUT R22, R8.reuse, 0x7, RZ, 0xc0, !PT ;  /* 0x0000000708167812 */ /* 0x040fe200078ec0ff */
[----:B------:R-:W-:Y:S01]  /*0d00*/  HFMA2 R9, -RZ, RZ, 0, 0 ;  /* 0x00000000ff097431 */ /* 0x000fe200000001ff */
[C---:B------:R-:W-:Y:S02]  /*0d10*/  LOP3.LUT R23, R8.reuse, 0x3, RZ, 0xc0, !PT ;  /* 0x0000000308177812 */ /* 0x040fe400078ec0ff */
[----:B------:R-:W-:Y:S01]  /*0d20*/  LOP3.LUT R8, R8, 0x7ffffff8, RZ, 0xc0, !PT ;  /* 0x7ffffff808087812 */ /* 0x000fe200078ec0ff */
[----:B------:R-:W-:-:S05]  /*0d30*/  VIADD R4, R22, 0xffffffff ;  /* 0xffffffff16047836 */ /* 0x000fca0000000000 */
[----:B------:R-:W-:-:S13]  /*0d40*/  ISETP.GE.U32.AND P0, PT, R4, 0x3, PT ;  /* 0x000000030400780c */ /* 0x000fda0003f06070 */
.L_x_17:
[----:B0-----:R-:W0:Y:S01]  /*0d50*/  LDC R10, c[0x0][0x390] ;  /* 0x0000e400ff0a7b82 */ /* 0x001e220000000800 */
[----:B----4-:R-:W-:Y:S01]  /*0d60*/  IMAD.MOV.U32 R6, RZ, RZ, RZ ;  /* 0x000000ffff067224 */ /* 0x010fe200078e00ff */
[----:B0-----:R-:W-:-:S13]  /*0d70*/  ISETP.GE.U32.AND P1, PT, R10, 0x8, PT ;  /* 0x000000080a00780c */ /* 0x001fda0003f26070 */
[----:B--2---:R-:W-:Y:S05]  /*0d80*/  @!P1 BRA `(.L_x_13) ;  /* 0x0000000000c49947 */ /* 0x004fea0003800000 */
[----:B------:R-:W0:Y:S01]  /*0d90*/  LDC.64 R4, c[0x0][0x388] ;  /* 0x0000e200ff047b82 */ /* 0x000e220000000a00 */
[----:B------:R-:W-:-:S07]  /*0da0*/  MOV R11, RZ ;  /* 0x000000ff000b7202 */ /* 0x000fce0000000f00 */
[----:B------:R-:W1:Y:S02]  /*0db0*/  LDC.64 R6, c[0x0][0x3a8] ;  /* 0x0000ea00ff067b82 */ /* 0x000e640000000a00 */
.L_x_14:
[----:B--2---:R-:W-:-:S04]  /*0dc0*/  IMAD R14, R9, R10, R11 ;  /* 0x0000000a090e7224 */ /* 0x004fc800078e020b */
[----:B------:R-:W-:-:S04]  /*0dd0*/  IMAD R13, R14, R3, R2 ;  /* 0x000000030e0d7224 */ /* 0x000fc800078e0202 */
[----:B0-----:R-:W-:-:S05]  /*0de0*/  IMAD.WIDE R12, R13, 0x4, R4 ;  /* 0x000000040d0c7825 */ /* 0x001fca00078e0204 */
[----:B------:R-:W2:Y:S01]  /*0df0*/  LDG.E R27, desc[UR8][R12.64] ;  /* 0x000000080c1b7981 */ /* 0x000ea2000c1e1900 */
[----:B------:R-:W-:Y:S02]  /*0e00*/  IMAD R18, R14, R3, R0 ;  /* 0x000000030e127224 */ /* 0x000fe400078e0200 */
[----:B------:R-:W-:-:S04]  /*0e10*/  IMAD.WIDE R16, R3, 0x4, R12 ;  /* 0x0000000403107825 */ /* 0x000fc800078e020c */
[----:B-1----:R-:W-:-:S05]  /*0e20*/  IMAD.WIDE.U32 R14, R18, 0x4, R6 ;  /* 0x00000004120e7825 */ /* 0x002fca00078e0006 */
[----:B--2---:R0:W-:Y:S04]  /*0e30*/  STG.E desc[UR8][R14.64], R27 ;  /* 0x0000001b0e007986 */ /* 0x0041e8000c101908 */
[----:B------:R-:W2:Y:S01]  /*0e40*/  LDG.E R29, desc[UR8][R16.64] ;  /* 0x00000008101d7981 */ /* 0x000ea2000c1e1900 */
[----:B------:R-:W-:Y:S02]  /*0e50*/  IMAD.IADD R24, R18, 0x1, R3 ;  /* 0x0000000112187824 */ /* 0x000fe400078e0203 */
[----:B------:R-:W-:-:S04]  /*0e60*/  IMAD.WIDE R20, R3, 0x4, R16 ;  /* 0x0000000403147825 */ /* 0x000fc800078e0210 */
[C---:B------:R-:W-:Y:S01]  /*0e70*/  IMAD.WIDE.U32 R18, R24.reuse, 0x4, R6 ;  /* 0x0000000418127825 */ /* 0x040fe200078e0006 */
[----:B------:R-:W-:-:S04]  /*0e80*/  IADD3 R28, PT, PT, R24, R3, RZ ;  /* 0x00000003181c7210 */ /* 0x000fc80007ffe0ff */
[----:B--2---:R1:W-:Y:S04]  /*0e90*/  STG.E desc[UR8][R18.64], R29 ;  /* 0x0000001d12007986 */ /* 0x0043e8000c101908 */
[----:B------:R-:W2:Y:S01]  /*0ea0*/  LDG.E R26, desc[UR8][R20.64] ;  /* 0x00000008141a7981 */ /* 0x000ea2000c1e1900 */
[----:B------:R-:W-:-:S04]  /*0eb0*/  IMAD.WIDE.U32 R12, R28, 0x4, R6 ;  /* 0x000000041c0c7825 */ /* 0x000fc800078e0006 */
[C---:B------:R-:W-:Y:S01]  /*0ec0*/  IMAD.WIDE R24, R3.reuse, 0x4, R20 ;  /* 0x0000000403187825 */ /* 0x040fe200078e0214 */
[----:B--2---:R2:W-:Y:S04]  /*0ed0*/  STG.E desc[UR8][R12.64], R26 ;  /* 0x0000001a0c007986 */ /* 0x0045e8000c101908 */
[----:B0-----:R-:W3:Y:S01]  /*0ee0*/  LDG.E R27, desc[UR8][R24.64] ;  /* 0x00000008181b7981 */ /* 0x001ee2000c1e1900 */
[----:B------:R-:W-:Y:S02]  /*0ef0*/  IMAD.IADD R28, R28, 0x1, R3 ;  /* 0x000000011c1c7824 */ /* 0x000fe400078e0203 */
[----:B------:R-:W-:-:S04]  /*0f00*/  IMAD.WIDE R16, R3, 0x4, R24 ;  /* 0x0000000403107825 */ /* 0x000fc800078e0218 */
[C---:B------:R-:W-:Y:S01]  /*0f10*/  IMAD.WIDE.U32 R14, R28.reuse, 0x4, R6 ;  /* 0x000000041c0e7825 */ /* 0x040fe200078e0006 */
[----:B------:R-:W-:-:S04]  /*0f20*/  IADD3 R28, PT, PT, R28, R3, RZ ;  /* 0x000000031c1c7210 */ /* 0x000fc80007ffe0ff */
[----:B---3--:R0:W-:Y:S04]  /*0f30*/  STG.E desc[UR8][R14.64], R27 ;  /* 0x0000001b0e007986 */ /* 0x0081e8000c101908 */
[----:B-1----:R-:W3:Y:S01]  /*0f40*/  LDG.E R29, desc[UR8][R16.64] ;  /* 0x00000008101d7981 */ /* 0x002ee2000c1e1900 */
[----:B------:R-:W-:-:S04]  /*0f50*/  IMAD.WIDE.U32 R18, R28, 0x4, R6 ;  /* 0x000000041c127825 */ /* 0x000fc800078e0006 */
[C---:B------:R-:W-:Y:S01]  /*0f60*/  IMAD.WIDE R20, R3.reuse, 0x4, R16 ;  /* 0x0000000403147825 */ /* 0x040fe200078e0210 */
[----:B---3--:R1:W-:Y:S04]  /*0f70*/  STG.E desc[UR8][R18.64], R29 ;  /* 0x0000001d12007986 */ /* 0x0083e8000c101908 */
[----:B--2---:R-:W2:Y:S01]  /*0f80*/  LDG.E R26, desc[UR8][R20.64] ;  /* 0x00000008141a7981 */ /* 0x004ea2000c1e1900 */
[----:B------:R-:W-:Y:S02]  /*0f90*/  IMAD.IADD R28, R28, 0x1, R3 ;  /* 0x000000011c1c7824 */ /* 0x000fe400078e0203 */
[----:B------:R-:W-:-:S04]  /*0fa0*/  IMAD.WIDE R24, R3, 0x4, R20 ;  /* 0x0000000403187825 */ /* 0x000fc800078e0214 */
[C---:B------:R-:W-:Y:S01]  /*0fb0*/  IMAD.WIDE.U32 R12, R28.reuse, 0x4, R6 ;  /* 0x000000041c0c7825 */ /* 0x040fe200078e0006 */
[----:B------:R-:W-:-:S04]  /*0fc0*/  IADD3 R28, PT, PT, R28, R3, RZ ;  /* 0x000000031c1c7210 */ /* 0x000fc80007ffe0ff */
[----:B--2---:R2:W-:Y:S04]  /*0fd0*/  STG.E desc[UR8][R12.64], R26 ;  /* 0x0000001a0c007986 */ /* 0x0045e8000c101908 */
[----:B0-----:R-:W3:Y:S01]  /*0fe0*/  LDG.E R27, desc[UR8][R24.64] ;  /* 0x00000008181b7981 */ /* 0x001ee2000c1e1900 */
[----:B------:R-:W-:-:S04]  /*0ff0*/  IMAD.WIDE.U32 R14, R28, 0x4, R6 ;  /* 0x000000041c0e7825 */ /* 0x000fc800078e0006 */
[----:B------:R-:W-:Y:S01]  /*1000*/  IMAD.WIDE R16, R3, 0x4, R24 ;  /* 0x0000000403107825 */ /* 0x000fe200078e0218 */
[----:B------:R-:W-:-:S04]  /*1010*/  IADD3 R11, PT, PT, R11, 0x8, RZ ;  /* 0x000000080b0b7810 */ /* 0x000fc80007ffe0ff */
[----:B------:R-:W-:Y:S01]  /*1020*/  ISETP.NE.AND P1, PT, R11, R8, PT ;  /* 0x000000080b00720c */ /* 0x000fe20003f25270 */
[----:B---3--:R2:W-:Y:S04]  /*1030*/  STG.E desc[UR8][R14.64], R27 ;  /* 0x0000001b0e007986 */ /* 0x0085e8000c101908 */
[----:B------:R-:W3:Y:S01]  /*1040*/  LDG.E R17, desc[UR8][R16.64] ;  /* 0x0000000810117981 */ /* 0x000ee2000c1e1900 */
[----:B-1----:R-:W-:-:S04]  /*1050*/  IMAD.IADD R19, R28, 0x1, R3 ;  /* 0x000000011c137824 */ /* 0x002fc800078e0203 */
[----:B------:R-:W-:-:S05]  /*1060*/  IMAD.WIDE.U32 R18, R19, 0x4, R6 ;  /* 0x0000000413127825 */ /* 0x000fca00078e0006 */
[----:B---3--:R2:W-:Y:S01]  /*1070*/  STG.E desc[UR8][R18.64], R17 ;  /* 0x0000001112007986 */ /* 0x0085e2000c101908 */
[----:B------:R-:W-:Y:S05]  /*1080*/  @P1 BRA `(.L_x_14) ;  /* 0xfffffffc004c1947 */ /* 0x000fea000383ffff */
[----:B------:R-:W-:-:S07]  /*1090*/  IMAD.MOV.U32 R6, RZ, RZ, R8 ;  /* 0x000000ffff067224 */ /* 0x000fce00078e0008 */
.L_x_13:
[----:B------:R-:W-:-:S13]  /*10a0*/  ISETP.NE.AND P1, PT, R22, RZ, PT ;  /* 0x000000ff1600720c */ /* 0x000fda0003f25270 */
[----:B------:R-:W-:Y:S05]  /*10b0*/  @!P1 BRA `(.L_x_15) ;  /* 0x0000000000d89947 */ /* 0x000fea0003800000 */
[----:B------:R-:W-:Y:S01]  /*10c0*/  ISETP.NE.AND P1, PT, R23, RZ, PT ;  /* 0x000000ff1700720c */ /* 0x000fe20003f25270 */
[----:B------:R-:W-:-:S12]  /*10d0*/  @!P0 BRA `(.L_x_16) ;  /* 0x0000000000648947 */ /* 0x000fd80003800000 */
[----:B--2---:R-:W0:Y:S01]  /*10e0*/  LDC.64 R12, c[0x0][0x388] ;  /* 0x0000e200ff0c7b82 */ /* 0x004e220000000a00 */
[----:B------:R-:W-:-:S04]  /*10f0*/  IMAD R7, R9, R10, R6 ;  /* 0x0000000a09077224 */ /* 0x000fc800078e0206 */
[----:B------:R-:W-:-:S04]  /*1100*/  IMAD R5, R7, R3, R2 ;  /* 0x0000000307057224 */ /* 0x000fc800078e0202 */
[----:B0-----:R-:W-:Y:S02]  /*1110*/  IMAD.WIDE R12, R5, 0x4, R12 ;  /* 0x00000004050c7825 */ /* 0x001fe400078e020c */
[----:B------:R-:W0:Y:S03]  /*1120*/  LDC.64 R4, c[0x0][0x3a8] ;  /* 0x0000ea00ff047b82 */ /* 0x000e260000000a00 */
[----:B------:R-:W2:Y:S01]  /*1130*/  LDG.E R11, desc[UR8][R12.64] ;  /* 0x000000080c0b7981 */ /* 0x000ea2000c1e1900 */
[----:B------:R-:W-:Y:S02]  /*1140*/  IMAD R7, R7, R3, R0 ;  /* 0x0000000307077224 */ /* 0x000fe400078e0200 */
[----:B------:R-:W-:-:S04]  /*1150*/  IMAD.WIDE R16, R3, 0x4, R12 ;  /* 0x0000000403107825 */ /* 0x000fc800078e020c */
[----:B0-----:R-:W-:-:S05]  /*1160*/  IMAD.WIDE.U32 R14, R7, 0x4, R4 ;  /* 0x00000004070e7825 */ /* 0x001fca00078e0004 */
[----:B--2---:R0:W-:Y:S04]  /*1170*/  STG.E desc[UR8][R14.64], R11 ;  /* 0x0000000b0e007986 */ /* 0x0041e8000c101908 */
[----:B------:R-:W2:Y:S01]  /*1180*/  LDG.E R27, desc[UR8][R16.64] ;  /* 0x00000008101b7981 */ /* 0x000ea2000c1e1900 */
[----:B------:R-:W-:Y:S01]  /*1190*/  IADD3 R7, PT, PT, R7, R3, RZ ;  /* 0x0000000307077210 */ /* 0x000fe20007ffe0ff */
[----:B------:R-:W-:-:S04]  /*11a0*/  IMAD.WIDE R20, R3, 0x4, R16 ;  /* 0x0000000403147825 */ /* 0x000fc800078e0210 */
[----:B------:R-:W-:-:S05]  /*11b0*/  IMAD.WIDE.U32 R18, R7, 0x4, R4 ;  /* 0x0000000407127825 */ /* 0x000fca00078e0004 */
        /* <DEDUP_REMOVED lines=9> */
[----:B------:R-:W-:Y:S01]  /*1250*/  VIADD R6, R6, 0x4 ;  /* 0x0000000406067836 */ /* 0x000fe20000000000 */
[----:B--2---:R0:W-:Y:S06]  /*1260*/  STG.E desc[UR8][R4.64], R25 ;  /* 0x0000001904007986 */ /* 0x0041ec000c101908 */
.L_x_16:
[----:B------:R-:W-:Y:S05]  /*1270*/  @!P1 BRA `(.L_x_15) ;  /* 0x0000000000689947 */ /* 0x000fea0003800000 */
[----:B------:R-:W-:-:S13]  /*1280*/  ISETP.NE.AND P1, PT, R23, 0x1, PT ;  /* 0x000000011700780c */ /* 0x000fda0003f25270 */
[----:B0-2---:R-:W0:Y:S01]  /*1290*/  @P1 LDC.64 R14, c[0x0][0x388] ;  /* 0x0000e200ff0e1b82 */ /* 0x005e220000000a00 */
[----:B------:R-:W-:-:S04]  /*12a0*/  @P1 IMAD R7, R9, R10, R6 ;  /* 0x0000000a09071224 */ /* 0x000fc800078e0206 */
[----:B------:R-:W-:-:S04]  /*12b0*/  @P1 IMAD R5, R7, R3, R2 ;  /* 0x0000000307051224 */ /* 0x000fc800078e0202 */
[----:B0-----:R-:W-:Y:S02]  /*12c0*/  @P1 IMAD.WIDE R14, R5, 0x4, R14 ;  /* 0x00000004050e1825 */ /* 0x001fe400078e020e */
[----:B------:R-:W0:Y:S03]  /*12d0*/  @P1 LDC.64 R4, c[0x0][0x3a8] ;  /* 0x0000ea00ff041b82 */ /* 0x000e260000000a00 */
[----:B------:R-:W2:Y:S01]  /*12e0*/  @P1 LDG.E R11, desc[UR8][R14.64] ;  /* 0x000000080e0b1981 */ /* 0x000ea2000c1e1900 */
[----:B------:R-:W-:Y:S02]  /*12f0*/  @P1 IMAD R7, R7, R3, R0 ;  /* 0x0000000307071224 */ /* 0x000fe400078e0200 */
[----:B------:R-:W-:-:S04]  /*1300*/  @P1 IMAD.WIDE R18, R3, 0x4, R14 ;  /* 0x0000000403121825 */ /* 0x000fc800078e020e */
[----:B0-----:R-:W-:Y:S01]  /*1310*/  @P1 IMAD.WIDE.U32 R16, R7, 0x4, R4 ;  /* 0x0000000407101825 */ /* 0x001fe200078e0004 */
[----:B------:R-:W-:Y:S02]  /*1320*/  LOP3.LUT P2, RZ, R10, 0x1, RZ, 0xc0, !PT ;  /* 0x000000010aff7812 */ /* 0x000fe4000784c0ff */
[----:B------:R-:W-:-:S11]  /*1330*/  @P1 IADD3 R6, PT, PT, R6, 0x2, RZ ;  /* 0x0000000206061810 */ /* 0x000fd60007ffe0ff */
[----:B------:R-:W0:Y:S01]  /*1340*/  @P2 LDC.64 R12, c[0x0][0x388] ;  /* 0x0000e200ff0c2b82 */ /* 0x000e220000000a00 */
[----:B--2---:R1:W-:Y:S04]  /*1350*/  @P1 STG.E desc[UR8][R16.64], R11 ;  /* 0x0000000b10001986 */ /* 0x0043e8000c101908 */
[----:B------:R-:W2:Y:S01]  /*1360*/  @P1 LDG.E R19, desc[UR8][R18.64] ;  /* 0x0000000812131981 */ /* 0x000ea2000c1e1900 */
[----:B------:R-:W-:Y:S02]  /*1370*/  @P2 IMAD R10, R9, R10, R6 ;  /* 0x0000000a090a2224 */ /* 0x000fe400078e0206 */
[----:B------:R-:W-:Y:S02]  /*1380*/  @P1 IMAD.IADD R7, R7, 0x1, R3 ;  /* 0x0000000107071824 */ /* 0x000fe400078e0203 */
[----:B------:R-:W-:-:S02]  /*1390*/  @P2 IMAD R15, R10, R3, R2 ;  /* 0x000000030a0f2224 */ /* 0x000fc400078e0202 */
[----:B------:R-:W-:Y:S02]  /*13a0*/  @P1 IMAD.WIDE.U32 R6, R7, 0x4, R4 ;  /* 0x0000000407061825 */ /* 0x000fe400078e0004 */
[----:B------:R-:W3:Y:S02]  /*13b0*/  @P2 LDC.64 R4, c[0x0][0x3a8] ;  /* 0x0000ea00ff042b82 */ /* 0x000ee40000000a00 */
[----:B0-----:R-:W-:Y:S01]  /*13c0*/  @P2 IMAD.WIDE R12, R15, 0x4, R12 ;  /* 0x000000040f0c2825 */ /* 0x001fe200078e020c */
[----:B--2---:R4:W-:Y:S05]  /*13d0*/  @P1 STG.E desc[UR8][R6.64], R19 ;  /* 0x0000001306001986 */ /* 0x0049ea000c101908 */
[----:B------:R-:W2:Y:S01]  /*13e0*/  @P2 LDG.E R13, desc[UR8][R12.64] ;  /* 0x000000080c0d2981 */ /* 0x000ea2000c1e1900 */
[----:B-1----:R-:W-:-:S04]  /*13f0*/  @P2 IMAD R11, R10, R3, R0 ;  /* 0x000000030a0b2224 */ /* 0x002fc800078e0200 */
[----:B---3--:R-:W-:-:S05]  /*1400*/  @P2 IMAD.WIDE.U32 R4, R11, 0x4, R4 ;  /* 0x000000040b042825 */ /* 0x008fca00078e0004 */
[----:B--2---:R4:W-:Y:S02]  /*1410*/  @P2 STG.E desc[UR8][R4.64], R13 ;  /* 0x0000000d04002986 */ /* 0x0049e4000c101908 */
.L_x_15:
[----:B------:R-:W1:Y:S01]  /*1420*/  LDCU UR4, c[0x0][0x380] ;  /* 0x00007000ff0477ac */ /* 0x000e620008000800 */
[----:B------:R-:W-:-:S04]  /*1430*/  IADD3 R9, PT, PT, R9, 0x1, RZ ;  /* 0x0000000109097810 */ /* 0x000fc80007ffe0ff */
[----:B-1----:R-:W-:-:S13]  /*1440*/  ISETP.NE.AND P1, PT, R9, UR4, PT ;  /* 0x0000000409007c0c */ /* 0x002fda000bf25270 */
[----:B------:R-:W-:Y:S05]  /*1450*/  @!P1 EXIT ;  /* 0x000000000000994d */ /* 0x000fea0003800000 */
[----:B------:R-:W-:Y:S05]  /*1460*/  BRA `(.L_x_17) ;  /* 0xfffffff800387947 */ /* 0x000fea000383ffff */
.L_x_3:
[C---:B------:R-:W-:Y:S01]  /*1470*/  LOP3.LUT R22, R8.reuse, 0x7, RZ, 0xc0, !PT ;  /* 0x0000000708167812 */ /* 0x040fe200078ec0ff */
[----:B------:R-:W-:Y:S01]  /*1480*/  HFMA2 R19, -RZ, RZ, 0, 0 ;  /* 0x00000000ff137431 */ /* 0x000fe200000001ff */
[C---:B------:R-:W-:Y:S02]  /*1490*/  LOP3.LUT R26, R8.reuse, 0x3, RZ, 0xc0, !PT ;  /* 0x00000003081a7812 */ /* 0x040fe400078ec0ff */
[----:B------:R-:W-:Y:S01]  /*14a0*/  LOP3.LUT R18, R8, 0x7ffffff8, RZ, 0xc0, !PT ;  /* 0x7ffffff808127812 */ /* 0x000fe200078ec0ff */
[----:B------:R-:W-:-:S05]  /*14b0*/  VIADD R4, R22, 0xffffffff ;  /* 0xffffffff16047836 */ /* 0x000fca0000000000 */
[----:B------:R-:W-:-:S13]  /*14c0*/  ISETP.GE.U32.AND P0, PT, R4, 0x3, PT ;  /* 0x000000030400780c */ /* 0x000fda0003f06070 */
.L_x_22:
[----:B0-----:R-:W0:Y:S01]  /*14d0*/  LDC R20, c[0x0][0x390] ;  /* 0x0000e400ff147b82 */ /* 0x001e220000000800 */
[----:B------:R-:W1:Y:S01]  /*14e0*/  LDCU UR4, c[0x0][0x380] ;  /* 0x00007000ff0477ac */ /* 0x000e620008000800 */
[----:B------:R-:W-:Y:S01]  /*14f0*/  IMAD.MOV.U32 R21, RZ, RZ, R19 ;  /* 0x000000ffff157224 */ /* 0x000fe200078e0013 */
[----:B------:R-:W-:Y:S01]  /*1500*/  IADD3 R19, PT, PT, R19, 0x1, RZ ;  /* 0x0000000113137810 */ /* 0x000fe20007ffe0ff */
[----:B----4-:R-:W-:-:S03]  /*1510*/  IMAD.MOV.U32 R6, RZ, RZ, RZ ;  /* 0x000000ffff067224 */ /* 0x010fc600078e00ff */
[----:B-1----:R-:W-:Y:S02]  /*1520*/  ISETP.NE.AND P1, PT, R19, UR4, PT ;  /* 0x0000000413007c0c */ /* 0x002fe4000bf25270 */
[----:B0-----:R-:W-:-:S13]  /*1530*/  ISETP.GE.U32.AND P2, PT, R20, 0x8, PT ;  /* 0x000000081400780c */ /* 0x001fda0003f46070 */
[----:B--2---:R-:W-:Y:S05]  /*1540*/  @!P2 BRA `(.L_x_18) ;  /* 0x0000000000c4a947 */ /* 0x004fea0003800000 */
[----:B------:R-:W0:Y:S01]  /*1550*/  LDC.64 R6, c[0x0][0x388] ;  /* 0x0000e200ff067b82 */ /* 0x000e220000000a00 */
[----:B------:R-:W-:-:S07]  /*1560*/  MOV R23, RZ ;  /* 0x000000ff00177202 */ /* 0x000fce0000000f00 */
[----:B------:R-:W1:Y:S02]  /*1570*/  LDC.64 R4, c[0x0][0x3a8] ;  /* 0x0000ea00ff047b82 */ /* 0x000e640000000a00 */
.L_x_19:
[----:B------:R-:W-:-:S04]  /*1580*/  IMAD R10, R21, R20, R23 ;  /* 0x00000014150a7224 */ /* 0x000fc800078e0217 */
[----:B--2---:R-:W-:-:S04]  /*1590*/  IMAD R9, R10, R3, R2 ;  /* 0x000000030a097224 */ /* 0x004fc800078e0202 */
        /* <DEDUP_REMOVED lines=9> */
[----:B------:R-:W-:-:S05]  /*1630*/  IMAD.WIDE.U32 R24, R10, 0x4, R4 ;  /* 0x000000040a187825 */ /* 0x000fca00078e0004 */
[----:B--2---:R1:W-:Y:S04]  /*1640*/  STG.E desc[UR8][R24.64], R29 ;  /* 0x0000001d18007986 */ /* 0x0043e8000c101908 */
[----:B------:R-:W2:Y:S01]  /*1650*/  LDG.E R28, desc[UR8][R16.64] ;  /* 0x00000008101c7981 */ /* 0x000ea2000c1e1900 */
[----:B------:R-:W-:Y:S01]  /*1660*/  IADD3 R12, PT, PT, R10, R3, RZ ;  /* 0x000000030a0c7210 */ /* 0x000fe20007ffe0ff */
[----:B------:R-:W-:-:S04]  /*1670*/  IMAD.WIDE R10, R3, 0x4, R16 ;  /* 0x00000004030a7825 */ /* 0x000fc800078e0210 */
[----:B------:R-:W-:-:S05]  /*1680*/  IMAD.WIDE.U32 R8, R12, 0x4, R4 ;  /* 0x000000040c087825 */ /* 0x000fca00078e0004 */
[----:B--2---:R2:W-:Y:S04]  /*1690*/  STG.E desc[UR8][R8.64], R28 ;  /* 0x0000001c08007986 */ /* 0x0045e8000c101908 */
[----:B0-----:R-:W3:Y:S01]  /*16a0*/  LDG.E R27, desc[UR8][R10.64] ;  /* 0x000000080a1b7981 */ /* 0x001ee2000c1e1900 */
[----:B------:R-:W-:Y:S02]  /*16b0*/  IMAD.IADD R16, R12, 0x1, R3 ;  /* 0x000000010c107824 */ /* 0x000fe400078e0203 */
[----:B------:R-:W-:-:S04]  /*16c0*/  IMAD.WIDE R14, R3, 0x4, R10 ;  /* 0x00000004030e7825 */ /* 0x000fc800078e020a */
[----:B------:R-:W-:-:S05]  /*16d0*/  IMAD.WIDE.U32 R12, R16, 0x4, R4 ;  /* 0x00000004100c7825 */ /* 0x000fca00078e0004 */
[----:B---3--:R0:W-:Y:S04]  /*16e0*/  STG.E desc[UR8][R12.64], R27 ;  /* 0x0000001b0c007986 */ /* 0x0081e8000c101908 */
[----:B-1----:R-:W3:Y:S01]  /*16f0*/  LDG.E R29, desc[UR8][R14.64] ;  /* 0x000000080e1d7981 */ /* 0x002ee2000c1e1900 */
[----:B------:R-:W-:Y:S01]  /*1700*/  IADD3 R10, PT, PT, R16, R3, RZ ;  /* 0x00000003100a7210 */ /* 0x000fe20007ffe0ff */
[----:B------:R-:W-:-:S04]  /*1710*/  IMAD.WIDE R24, R3, 0x4, R14 ;  /* 0x0000000403187825 */ /* 0x000fc800078e020e */
[----:B------:R-:W-:-:S05]  /*1720*/  IMAD.WIDE.U32 R16, R10, 0x4, R4 ;  /* 0x000000040a107825 */ /* 0x000fca00078e0004 */
[----:B---3--:R1:W-:Y:S04]  /*1730*/  STG.E desc[UR8][R16.64], R29 ;  /* 0x0000001d10007986 */ /* 0x0083e8000c101908 */
[----:B--2---:R-:W2:Y:S01]  /*1740*/  LDG.E R28, desc[UR8][R24.64] ;  /* 0x00000008181c7981 */ /* 0x004ea2000c1e1900 */
[----:B------:R-:W-:Y:S02]  /*1750*/  IMAD.IADD R14, R10, 0x1, R3 ;  /* 0x000000010a0e7824 */ /* 0x000fe400078e0203 */
[----:B------:R-:W-:-:S04]  /*1760*/  IMAD.WIDE R10, R3, 0x4, R24 ;  /* 0x00000004030a7825 */ /* 0x000fc800078e0218 */
[----:B------:R-:W-:-:S05]  /*1770*/  IMAD.WIDE.U32 R8, R14, 0x4, R4 ;  /* 0x000000040e087825 */ /* 0x000fca00078e0004 */
[----:B--2---:R2:W-:Y:S04]  /*1780*/  STG.E desc[UR8][R8.64], R28 ;  /* 0x0000001c08007986 */ /* 0x0045e8000c101908 */
[----:B0-----:R-:W3:Y:S01]  /*1790*/  LDG.E R27, desc[UR8][R10.64] ;  /* 0x000000080a1b7981 */ /* 0x001ee2000c1e1900 */
[----:B------:R-:W-:Y:S01]  /*17a0*/  IADD3 R24, PT, PT, R14, R3, RZ ;  /* 0x000000030e187210 */ /* 0x000fe20007ffe0ff */
[----:B------:R-:W-:-:S04]  /*17b0*/  IMAD.WIDE R14, R3, 0x4, R10 ;  /* 0x00000004030e7825 */ /* 0x000fc800078e020a */
[----:B------:R-:W-:Y:S01]  /*17c0*/  IMAD.WIDE.U32 R12, R24, 0x4, R4 ;  /* 0x00000004180c7825 */ /* 0x000fe200078e0004 */
        /* <DEDUP_REMOVED lines=8> */
[----:B------:R-:W-:-:S07]  /*1850*/  MOV R6, R18 ;  /* 0x0000001200067202 */ /* 0x000fce0000000f00 */
.L_x_18:
        /* <DEDUP_REMOVED lines=22> */
[----:B------:R-:W-:Y:S01]  /*19c0*/  IMAD.WIDE R24, R3, 0x4, R16 ;  /* 0x0000000403187825 */ /* 0x000fe200078e0210 */
[----:B------:R-:W-:Y:S01]  /*19d0*/  IADD3 R7, PT, PT, R7, R3, RZ ;  /* 0x0000000307077210 */ /* 0x000fe20007ffe0ff */
[----:B--2---:R0:W-:Y:S04]  /*19e0*/  STG.E desc[UR8][R8.64], R29 ;  /* 0x0000001d08007986 */ /* 0x0041e8000c101908 */
[----:B------:R-:W2:Y:S01]  /*19f0*/  LDG.E R25, desc[UR8][R24.64] ;  /* 0x0000000818197981 */ /* 0x000ea2000c1e1900 */
[----:B------:R-:W-:-:S04]  /*1a00*/  IMAD.WIDE.U32 R4, R7, 0x4, R4 ;  /* 0x0000000407047825 */ /* 0x000fc800078e0004 */
[----:B------:R-:W-:Y:S01]  /*1a10*/  VIADD R6, R6, 0x4 ;  /* 0x0000000406067836 */ /* 0x000fe20000000000 */
[----:B--2---:R0:W-:Y:S06]  /*1a20*/  STG.E desc[UR8][R4.64], R25 ;  /* 0x0000001904007986 */ /* 0x0041ec000c101908 */
.L_x_21:
[----:B------:R-:W-:Y:S05]  /*1a30*/  @!P2 BRA `(.L_x_20) ;  /* 0x000000000068a947 */ /* 0x000fea0003800000 */
[----:B------:R-:W-:-:S13]  /*1a40*/  ISETP.NE.AND P2, PT, R26, 0x1, PT ;  /* 0x000000011a00780c */ /* 0x000fda0003f45270 */
[----:B--2---:R-:W1:Y:S01]  /*1a50*/  @P2 LDC.64 R12, c[0x0][0x388] ;  /* 0x0000e200ff0c2b82 */ /* 0x004e620000000a00 */
[----:B------:R-:W-:-:S04]  /*1a60*/  @P2 IMAD R7, R21, R20, R6 ;  /* 0x0000001415072224 */ /* 0x000fc800078e0206 */
[----:B0-----:R-:W-:-:S04]  /*1a70*/  @P2 IMAD R5, R7, R3, R2 ;  /* 0x0000000307052224 */ /* 0x001fc800078e0202 */
[----:B-1----:R-:W-:Y:S02]  /*1a80*/  @P2 IMAD.WIDE R12, R5, 0x4, R12 ;  /* 0x00000004050c2825 */ /* 0x002fe400078e020c */
        /* <DEDUP_REMOVED lines=10> */
[----:B------:R-:W-:Y:S01]  /*1b30*/  @P3 IMAD R20, R21, R20, R6 ;  /* 0x0000001415143224 */ /* 0x000fe200078e0206 */
[----:B------:R-:W-:-:S03]  /*1b40*/  @P2 IADD3 R7, PT, PT, R7, R3, RZ ;  /* 0x0000000307072210 */ /* 0x000fc60007ffe0ff */
[CC--:B------:R-:W-:Y:S02]  /*1b50*/  @P3 IMAD R13, R20.reuse, R3.reuse, R2 ;  /* 0x00000003140d3224 */ /* 0x0c0fe400078e0202 */
        /* <DEDUP_REMOVED lines=8> */
.L_x_20:
[----:B------:R-:W-:Y:S05]  /*1be0*/  @P1 BRA `(.L_x_22) ;  /* 0xfffffff800381947 */ /* 0x000fea000383ffff */
[----:B------:R-:W-:Y:S05]  /*1bf0*/  EXIT ;  /* 0x000000000000794d */ /* 0x000fea0003800000 */
.L_x_23:
        /* <DEDUP_REMOVED lines=16> */
.L_x_106:


//--------------------- .text._conv2d             --------------------------
	.section	.text._conv2d,"ax",@progbits
	.align	128
        .global         _conv2d
        .type           _conv2d,@function
        .size           _conv2d,(.L_x_107 - _conv2d)
        .other          _conv2d,@"STO_CUDA_ENTRY STV_DEFAULT"
_conv2d:
.text._conv2d:
[----:B------:R-:W-:Y:S08]  /*0000*/  LDC R1, c[0x0][0x37c] ;  /* 0x0000df00ff017b82 */ /* 0x000ff00000000800 */
[----:B------:R-:W0:Y:S02]  /*0010*/  LDC R0, c[0x0][0x3bc] ;  /* 0x0000ef00ff007b82 */ /* 0x000e240000000800 */
[----:B0-----:R-:W-:-:S13]  /*0020*/  ISETP.GE.AND P0, PT, R0, 0x1, PT ;  /* 0x000000010000780c */ /* 0x001fda0003f06270 */
[----:B------:R-:W-:Y:S05]  /*0030*/  @!P0 EXIT ;  /* 0x000000000000894d */ /* 0x000fea0003800000 */
[----:B------:R-:W0:Y:S01]  /*0040*/  LDC R6, c[0x0][0x3c0] ;  /* 0x0000f000ff067b82 */ /* 0x000e220000000800 */
[----:B------:R-:W1:Y:S01]  /*0050*/  S2R R3, SR_TID.X ;  /* 0x0000000000037919 */ /* 0x000e620000002100 */
[----:B0-----:R-:W-:-:S13]  /*0060*/  ISETP.GE.AND P0, PT, R6, 0x1, PT ;  /* 0x000000010600780c */ /* 0x001fda0003f06270 */
[----:B-1----:R-:W-:Y:S05]  /*0070*/  @!P0 EXIT ;  /* 0x000000000000894d */ /* 0x002fea0003800000 */
[----:B------:R-:W0:Y:S01]  /*0080*/  LDC R5, c[0x0][0x3b0] ;  /* 0x0000ec00ff057b82 */ /* 0x000e220000000800 */
[----:B------:R-:W1:Y:S07]  /*0090*/  LDCU.64 UR28, c[0x0][0x358] ;  /* 0x00006b00ff1c77ac */ /* 0x000e6e0008000a00 */
[----:B------:R-:W2:Y:S08]  /*00a0*/  S2UR UR9, SR_CTAID.X ;  /* 0x00000000000979c3 */ /* 0x000eb00000002500 */
[----:B------:R-:W2:Y:S08]  /*00b0*/  LDC R0, c[0x0][0x3b8] ;  /* 0x0000ee00ff007b82 */ /* 0x000eb00000000800 */
[----:B------:R-:W3:Y:S01]  /*00c0*/  LDC.64 R10, c[0x0][0x3a8] ;  /* 0x0000ea00ff0a7b82 */ /* 0x000ee20000000a00 */
[----:B0-----:R-:W-:Y:S01]  /*00d0*/  ISETP.GE.AND P0, PT, R5, 0x1, PT ;  /* 0x000000010500780c */ /* 0x001fe20003f06270 */
[----:B--2---:R-:W-:-:S02]  /*00e0*/  IMAD R0, R0, UR9, R3 ;  /* 0x0000000900007c24 */ /* 0x004fc4000f8e0203 */
[----:B---3--:R-:W-:-:S10]  /*00f0*/  IMAD.WIDE.U32 R10, R3, 0x4, R10 ;  /* 0x00000004030a7825 */ /* 0x008fd400078e000a */
[----:B-1----:R-:W-:Y:S05]  /*0100*/  @!P0 BRA `(.L_x_24) ;  /* 0x00000034001c8947 */ /* 0x002fea0003800000 */
[----:B------:R-:W0:Y:S02]  /*0110*/  LDCU UR6, c[0x0][0x3b4] ;  /* 0x00007680ff0677ac */ /* 0x000e240008000800 */
[----:B0-----:R-:W-:-:S09]  /*0120*/  UISETP.GE.AND UP0, UPT, UR6, 0x1, UPT ;  /* 0x000000010600788c */ /* 0x001fd2000bf06270 */
[----:B------:R-:W-:Y:S05]  /*0130*/  BRA.U !UP0, `(.L_x_25) ;  /* 0x0000002908f07547 */ /* 0x000fea000b800000 */
[----:B------:R-:W0:Y:S02]  /*0140*/  LDCU UR10, c[0x0][0x390] ;  /* 0x00007200ff0a77ac */ /* 0x000e240008000800 */
[----:B0-----:R-:W-:-:S09]  /*0150*/  UISETP.GE.AND UP0, UPT, UR10, 0x1, UPT ;  /* 0x000000010a00788c */ /* 0x001fd2000bf06270 */
[----:B------:R-:W-:Y:S05]  /*0160*/  BRA.U !UP0, `(.L_x_26) ;  /* 0x0000002108c47547 */ /* 0x000fea000b800000 */
[----:B------:R-:W0:Y:S01]  /*0170*/  LDCU.64 UR4, c[0x0][0x3a8] ;  /* 0x00007500ff0477ac */ /* 0x000e220008000a00 */
[----:B------:R-:W-:Y:S01]  /*0180*/  IMAD R2, R3, UR10, RZ ;  /* 0x0000000a03027c24 */ /* 0x000fe2000f8e02ff */
[----:B------:R-:W-:Y:S02]  /*0190*/  UIMAD UR9, UR9, UR10, URZ ;  /* 0x0000000a090972a4 */ /* 0x000fe4000f8e02ff */
[----:B0-----:R-:W-:-:S04]  /*01a0*/  UISETP.NE.U32.AND UP0, UPT, UR4, URZ, UPT ;  /* 0x000000ff0400728c */ /* 0x001fc8000bf05070 */
[----:B------:R-:W-:-:S09]  /*01b0*/  UISETP.NE.AND.EX UP0, UPT, UR5, URZ, UPT, UP0 ;  /* 0x000000ff0500728c */ /* 0x000fd2000bf05300 */
[----:B------:R-:W-:Y:S05]  /*01c0*/  BRA.U UP0, `(.L_x_27) ;  /* 0x0000001500287547 */ /* 0x000fea000b800000 */
[----:B------:R-:W0:Y:S01]  /*01d0*/  LDCU UR11, c[0x0][0x398] ;  /* 0x00007300ff0b77ac */ /* 0x000e220008000800 */
[-C--:B------:R-:W-:Y:S01]  /*01e0*/  IMAD R3, R3, R5.reuse, RZ ;  /* 0x0000000503037224 */ /* 0x080fe200078e02ff */
[C---:B------:R-:W-:Y:S01]  /*01f0*/  IADD3 R6, PT, PT, R2.reuse, 0x5, RZ ;  /* 0x0000000502067810 */ /* 0x040fe20007ffe0ff */
[C---:B------:R-:W-:Y:S01]  /*0200*/  IMAD R4, R2.reuse, R5, R5 ;  /* 0x0000000502047224 */ /* 0x040fe200078e0205 */
[----:B------:R-:W0:Y:S01]  /*0210*/  LDCU UR5, c[0x0][0x394] ;  /* 0x00007280ff0577ac */ /* 0x000e220008000800 */
[----:B------:R-:W-:Y:S01]  /*0220*/  IMAD R5, R5, UR6, RZ ;  /* 0x0000000605057c24 */ /* 0x000fe2000f8e02ff */
[C---:B------:R-:W-:Y:S01]  /*0230*/  IADD3 R7, PT, PT, R2.reuse, 0x6, RZ ;  /* 0x0000000602077810 */ /* 0x040fe20007ffe0ff */
[----:B------:R-:W-:Y:S01]  /*0240*/  ULOP3.LUT UR4, UR10, 0x7, URZ, 0xc0, !UPT ;  /* 0x000000070a047892 */ /* 0x000fe2000f8ec0ff */
[----:B------:R-:W-:Y:S01]  /*0250*/  IADD3 R8, PT, PT, R2, 0x7, RZ ;  /* 0x0000000702087810 */ /* 0x000fe20007ffe0ff */
[----:B------:R-:W-:Y:S02]  /*0260*/  ULOP3.LUT UR10, UR10, 0x7ffffff8, URZ, 0xc0, !UPT ;  /* 0x7ffffff80a0a7892 */ /* 0x000fe4000f8ec0ff */
[----:B------:R-:W-:-:S04]  /*0270*/  UIADD3 UR4, UPT, UPT, UR4, -0x1, URZ ;  /* 0xffffffff04047890 */ /* 0x000fc8000fffe0ff */
[----:B------:R-:W-:-:S03]  /*0280*/  UISETP.GE.U32.AND UP1, UPT, UR4, 0x3, UPT ;  /* 0x000000030400788c */ /* 0x000fc6000bf26070 */
[----:B------:R-:W-:Y:S01]  /*0290*/  UMOV UR4, URZ ;  /* 0x000000ff00047c82 */ /* 0x000fe20008000000 */
[----:B0-----:R-:W-:-:S12]  /*02a0*/  UIMAD UR11, UR11, UR5, URZ ;  /* 0x000000050b0b72a4 */ /* 0x001fd8000f8e02ff */
.L_x_37:
[----:B0-----:R-:W0:Y:S01]  /*02b0*/  LDCU UR12, c[0x0][0x3c4] ;  /* 0x00007880ff0c77ac */ /* 0x001e220008000800 */
[----:B------:R-:W-:Y:S01]  /*02c0*/  UMOV UR5, URZ ;  /* 0x000000ff00057c82 */ /* 0x000fe20008000000 */
[----:B0-----:R-:W-:-:S12]  /*02d0*/  UIMAD UR12, UR4, UR12, URZ ;  /* 0x0000000c040c72a4 */ /* 0x001fd8000f8e02ff */
.L_x_36:
[----:B0-----:R-:W0:Y:S01]  /*02e0*/  LDCU UR13, c[0x0][0x3c4] ;  /* 0x00007880ff0d77ac */ /* 0x001e220008000800 */
[----:B------:R-:W-:Y:S01]  /*02f0*/  HFMA2 R29, -RZ, RZ, 0, 0 ;  /* 0x00000000ff1d7431 */ /* 0x000fe200000001ff */
[----:B------:R-:W-:Y:S01]  /*0300*/  UMOV UR6, URZ ;  /* 0x000000ff00067c82 */ /* 0x000fe20008000000 */
[----:B0-----:R-:W-:-:S12]  /*0310*/  UIMAD UR13, UR5, UR13, URZ ;  /* 0x0000000d050d72a4 */ /* 0x001fd8000f8e02ff */
.L_x_35:
[----:B------:R-:W0:Y:S01]  /*0320*/  LDCU UR21, c[0x0][0x394] ;  /* 0x00007280ff1577ac */ /* 0x000e220008000800 */
[----:B------:R-:W-:-:S04]  /*0330*/  UIADD3 UR7, UPT, UPT, UR12, UR6, URZ ;  /* 0x000000060c077290 */ /* 0x000fc8000fffe0ff */
[----:B0-----:R-:W-:-:S04]  /*0340*/  UISETP.GE.AND UP0, UPT, UR7, UR21, UPT ;  /* 0x000000150700728c */ /* 0x001fc8000bf06270 */
[----:B------:R-:W-:-:S09]  /*0350*/  UISETP.GT.AND UP0, UPT, UR7, -0x1, !UP0 ;  /* 0xffffffff0700788c */ /* 0x000fd2000c704270 */
[----:B------:R-:W-:Y:S05]  /*0360*/  BRA.U !UP0, `(.L_x_28) ;  /* 0x00000011086c7547 */ /* 0x000fea000b800000 */
[----:B------:R-:W0:Y:S01]  /*0370*/  S2UR UR23, SR_CTAID.X ;  /* 0x00000000001779c3 */ /* 0x000e220000002500 */
[----:B------:R-:W1:Y:S01]  /*0380*/  LDCU UR24, c[0x0][0x3b0] ;  /* 0x00007600ff1877ac */ /* 0x000e620008000800 */
[C---:B------:R-:W-:Y:S02]  /*0390*/  IADD3 R9, PT, PT, R2.reuse, 0x4, RZ ;  /* 0x0000000402097810 */ /* 0x040fe40007ffe0ff */
[C---:B------:R-:W-:Y:S01]  /*03a0*/  IADD3 R11, PT, PT, R2.reuse, 0x2, RZ ;  /* 0x00000002020b7810 */ /* 0x040fe20007ffe0ff */
[----:B------:R-:W2:Y:S01]  /*03b0*/  LDCU UR22, c[0x0][0x398] ;  /* 0x00007300ff1677ac */ /* 0x000ea20008000800 */
[----:B------:R-:W-:Y:S01]  /*03c0*/  IADD3 R12, PT, PT, R2, 0x3, RZ ;  /* 0x00000003020c7810 */ /* 0x000fe20007ffe0ff */
[----:B------:R-:W3:Y:S01]  /*03d0*/  LDCU UR25, c[0x0][0x390] ;  /* 0x00007200ff1977ac */ /* 0x000ee20008000800 */
[----:B------:R-:W-:Y:S02]  /*03e0*/  UIADD3 UR8, UPT, UPT, UR9, 0x2, URZ ;  /* 0x0000000209087890 */ /* 0x000fe4000fffe0ff */
[----:B------:R-:W-:-:S02]  /*03f0*/  UIADD3 UR14, UPT, UPT, UR9, 0x3, URZ ;  /* 0x00000003090e7890 */ /* 0x000fc4000fffe0ff */
[----:B------:R-:W-:Y:S02]  /*0400*/  UIADD3 UR16, UPT, UPT, UR9, 0x4, URZ ;  /* 0x0000000409107890 */ /* 0x000fe4000fffe0ff */
[----:B------:R-:W-:Y:S01]  /*0410*/  UIADD3 UR18, UPT, UPT, UR9, 0x5, URZ ;  /* 0x0000000509127890 */ /* 0x000fe2000fffe0ff */
[----:B-1----:R-:W-:Y:S01]  /*0420*/  MOV R20, UR24 ;  /* 0x0000001800147c02 */ /* 0x002fe20008000f00 */
[----:B------:R-:W-:Y:S02]  /*0430*/  UIADD3 UR19, UPT, UPT, UR9, 0x6, URZ ;  /* 0x0000000609137890 */ /* 0x000fe4000fffe0ff */
[----:B------:R-:W-:Y:S02]  /*0440*/  UIADD3 UR20, UPT, UPT, UR9, 0x7, URZ ;  /* 0x0000000709147890 */ /* 0x000fe4000fffe0ff */
[----:B------:R-:W-:Y:S01]  /*0450*/  UIMAD UR7, UR9, UR21, UR21 ;  /* 0x00000015090772a4 */ /* 0x000fe2000f8e0215 */
[-C--:B------:R-:W-:Y:S01]  /*0460*/  IMAD R13, R7, R20.reuse, UR6 ;  /* 0x00000006070d7e24 */ /* 0x080fe2000f8e0214 */
[----:B------:R-:W-:Y:S01]  /*0470*/  UIMAD UR8, UR8, UR21, UR12 ;  /* 0x00000015080872a4 */ /* 0x000fe2000f8e020c */
[----:B---3--:R-:W-:Y:S01]  /*0480*/  MOV R10, UR25 ;  /* 0x00000019000a7c02 */ /* 0x008fe20008000f00 */
[----:B------:R-:W-:Y:S01]  /*0490*/  UIMAD UR15, UR14, UR21, UR12 ;  /* 0x000000150e0f72a4 */ /* 0x000fe2000f8e020c */
[----:B------:R-:W-:Y:S01]  /*04a0*/  IMAD R20, R8, R20, UR6 ;  /* 0x0000000608147e24 */ /* 0x000fe2000f8e0214 */
[----:B------:R-:W-:-:S02]  /*04b0*/  UIMAD UR17, UR16, UR21, UR12 ;  /* 0x00000015101172a4 */ /* 0x000fc4000f8e020c */
[----:B------:R-:W-:Y:S01]  /*04c0*/  UIMAD UR18, UR18, UR21, UR12 ;  /* 0x00000015121272a4 */ /* 0x000fe2000f8e020c */
[----:B------:R-:W-:Y:S01]  /*04d0*/  IMAD R21, R3, R10, UR6 ;  /* 0x0000000603157e24 */ /* 0x000fe2000f8e020a */
[----:B------:R-:W-:Y:S02]  /*04e0*/  UIMAD UR19, UR19, UR21, UR12 ;  /* 0x00000015131372a4 */ /* 0x000fe4000f8e020c */
[----:B------:R-:W-:Y:S02]  /*04f0*/  UIMAD UR20, UR20, UR21, UR12 ;  /* 0x00000015141472a4 */ /* 0x000fe4000f8e020c */
[----:B------:R-:W-:Y:S02]  /*0500*/  UIADD3 UR7, UPT, UPT, UR6, UR7, UR12 ;  /* 0x0000000706077290 */ /* 0x000fe4000fffe00c */
[----:B0-----:R-:W-:Y:S02]  /*0510*/  UIMAD UR21, UR23, UR21, URZ ;  /* 0x00000015171572a4 */ /* 0x001fe4000f8e02ff */
[----:B--2---:R-:W-:-:S02]  /*0520*/  UIMAD UR14, UR7, UR22, UR13 ;  /* 0x00000016070e72a4 */ /* 0x004fc4000f8e020d */
[----:B------:R-:W-:Y:S02]  /*0530*/  UIMAD UR21, UR21, UR25, UR12 ;  /* 0x00000019151572a4 */ /* 0x000fe4000f8e020c */
[----:B------:R-:W-:Y:S02]  /*0540*/  UIADD3 UR7, UPT, UPT, UR19, UR6, URZ ;  /* 0x0000000613077290 */ /* 0x000fe4000fffe0ff */
[----:B------:R-:W-:Y:S02]  /*0550*/  UIADD3 UR18, UPT, UPT, UR18, UR6, URZ ;  /* 0x0000000612127290 */ /* 0x000fe4000fffe0ff */
[----:B------:R-:W-:Y:S02]  /*0560*/  UIADD3 UR8, UPT, UPT, UR8, UR6, URZ ;  /* 0x0000000608087290 */ /* 0x000fe4000fffe0ff */
[----:B------:R-:W-:Y:S02]  /*0570*/  UIADD3 UR16, UPT, UPT, UR15, UR6, URZ ;  /* 0x000000060f107290 */ /* 0x000fe4000fffe0ff */
[----:B------:R-:W-:-:S02]  /*0580*/  UIADD3 UR17, UPT, UPT, UR17, UR6, URZ ;  /* 0x0000000611117290 */ /* 0x000fc4000fffe0ff */
[----:B------:R-:W-:Y:S02]  /*0590*/  UIADD3 UR20, UPT, UPT, UR20, UR6, URZ ;  /* 0x0000000614147290 */ /* 0x000fe4000fffe0ff */
[----:B------:R-:W-:Y:S02]  /*05a0*/  UIADD3 UR21, UPT, UPT, UR21, UR6, URZ ;  /* 0x0000000615157290 */ /* 0x000fe4000fffe0ff */
[----:B------:R-:W-:Y:S02]  /*05b0*/  UIMAD UR19, UR18, UR22, UR13 ;  /* 0x00000016121372a4 */ /* 0x000fe4000f8e020d */
[----:B------:R-:W-:Y:S02]  /*05c0*/  UIMAD UR18, UR7, UR22, UR13 ;  /* 0x00000016071272a4 */ /* 0x000fe4000f8e020d */
[----:B------:R-:W-:Y:S02]  /*05d0*/  UIMAD UR15, UR8, UR22, UR13 ;  /* 0x00000016080f72a4 */ /* 0x000fe4000f8e020d */
[----:B------:R-:W-:-:S02]  /*05e0*/  UIMAD UR16, UR16, UR22, UR13 ;  /* 0x00000016101072a4 */ /* 0x000fc4000f8e020d */
[----:B------:R-:W-:Y:S02]  /*05f0*/  UIMAD UR17, UR17, UR22, UR13 ;  /* 0x00000016111172a4 */ /* 0x000fe4000f8e020d */
[----:B------:R-:W-:Y:S02]  /*0600*/  UIMAD UR20, UR20, UR22, UR13 ;  /* 0x00000016141472a4 */ /* 0x000fe4000f8e020d */
[----:B------:R-:W-:Y:S01]  /*0610*/  UIMAD UR21, UR21, UR22, UR13 ;  /* 0x00000016151572a4 */ /* 0x000fe2000f8e020d */
[----:B------:R-:W-:-:S11]  /*0620*/  UMOV UR7, URZ ;  /* 0x000000ff00077c82 */ /* 0x000fd60008000000 */
.L_x_34:
[----:B------:R-:W0:Y:S01]  /*0630*/  LDCU UR22, c[0x0][0x398] ;  /* 0x00007300ff1677ac */ /* 0x000e220008000800 */
[----:B------:R-:W-:-:S04]  /*0640*/  UIADD3 UR8, UPT, UPT, UR13, UR7, URZ ;  /* 0x000000070d087290 */ /* 0x000fc8000fffe0ff */
[----:B0-----:R-:W-:-:S04]  /*0650*/  UISETP.GE.AND UP0, UPT, UR8, UR22, UPT ;  /* 0x000000160800728c */ /* 0x001fc8000bf06270 */
[----:B------:R-:W-:-:S09]  /*0660*/  UISETP.GT.AND UP0, UPT, UR8, -0x1, !UP0 ;  /* 0xffffffff0800788c */ /* 0x000fd2000c704270 */
[----:B------:R-:W-:Y:S05]  /*0670*/  BRA.U !UP0, `(.L_x_29) ;  /* 0x0000000d08987547 */ /* 0x000fea000b800000 */
[----:B------:R-:W0:Y:S02]  /*0680*/  LDCU UR8, c[0x0][0x390] ;  /* 0x00007200ff0877ac */ /* 0x000e240008000800 */
[----:B0-----:R-:W-:-:S03]  /*0690*/  UISETP.GE.U32.AND UP0, UPT, UR8, 0x8, UPT ;  /* 0x000000080800788c */ /* 0x001fc6000bf06070 */
[----:B------:R-:W-:-:S06]  /*06a0*/  UMOV UR8, URZ ;  /* 0x000000ff00087c82 */ /* 0x000fcc0008000000 */
[----:B------:R-:W-:Y:S05]  /*06b0*/  BRA.U !UP0, `(.L_x_30) ;  /* 0x0000000508a07547 */ /* 0x000fea000b800000 */
[----:B------:R-:W0:Y:S01]  /*06c0*/  LDCU UR24, c[0x0][0x3b0] ;  /* 0x00007600ff1877ac */ /* 0x000e220008000800 */
[----:B------:R-:W-:Y:S01]  /*06d0*/  IADD3 R10, PT, PT, R4, UR6, RZ ;  /* 0x00000006040a7c10 */ /* 0x000fe2000fffe0ff */
[----:B------:R-:W1:Y:S01]  /*06e0*/  LDCU UR35, c[0x0][0x3b4] ;  /* 0x00007680ff2377ac */ /* 0x000e620008000800 */
[----:B------:R-:W-:Y:S02]  /*06f0*/  UIADD3 UR34, UPT, UPT, -UR10, URZ, URZ ;  /* 0x000000ff0a227290 */ /* 0x000fe4000fffe1ff */
[----:B------:R-:W-:Y:S02]  /*0700*/  UIADD3 UR8, UPT, UPT, UR14, UR7, URZ ;  /* 0x000000070e087290 */ /* 0x000fe4000fffe0ff */
[----:B------:R-:W-:Y:S02]  /*0710*/  UIADD3 UR23, UPT, UPT, UR15, UR7, URZ ;  /* 0x000000070f177290 */ /* 0x000fe4000fffe0ff */
[----:B------:R-:W-:Y:S02]  /*0720*/  UIADD3 UR26, UPT, UPT, UR16, UR7, URZ ;  /* 0x00000007101a7290 */ /* 0x000fe4000fffe0ff */
[----:B------:R-:W-:Y:S01]  /*0730*/  UIADD3 UR27, UPT, UPT, UR17, UR7, URZ ;  /* 0x00000007111b7290 */ /* 0x000fe2000fffe0ff */
[----:B0-----:R-:W-:Y:S01]  /*0740*/  MOV R27, UR24 ;  /* 0x00000018001b7c02 */ /* 0x001fe20008000f00 */
[----:B------:R-:W-:-:S02]  /*0750*/  UIADD3 UR30, UPT, UPT, UR19, UR7, URZ ;  /* 0x00000007131e7290 */ /* 0x000fc4000fffe0ff */
[----:B------:R-:W-:Y:S01]  /*0760*/  UIADD3 UR31, UPT, UPT, UR18, UR7, URZ ;  /* 0x00000007121f7290 */ /* 0x000fe2000fffe0ff */
[----:B-1----:R-:W-:Y:S01]  /*0770*/  MOV R24, UR35 ;  /* 0x0000002300187c02 */ /* 0x002fe20008000f00 */
[-C--:B------:R-:W-:Y:S01]  /*0780*/  IMAD R25, R12, R27.reuse, UR6 ;  /* 0x000000060c197e24 */ /* 0x080fe2000f8e021b */
[----:B------:R-:W-:Y:S01]  /*0790*/  UIADD3 UR32, UPT, UPT, UR20, UR7, URZ ;  /* 0x0000000714207290 */ /* 0x000fe2000fffe0ff */
[-C--:B------:R-:W-:Y:S01]  /*07a0*/  IMAD R22, R11, R27.reuse, UR6 ;  /* 0x000000060b167e24 */ /* 0x080fe2000f8e021b */
[----:B------:R-:W-:Y:S01]  /*07b0*/  UIADD3 UR33, UPT, UPT, UR21, UR7, URZ ;  /* 0x0000000715217290 */ /* 0x000fe2000fffe0ff */
[-C--:B------:R-:W-:Y:S01]  /*07c0*/  IMAD R26, R9, R27.reuse, UR6 ;  /* 0x00000006091a7e24 */ /* 0x080fe2000f8e021b */
[----:B------:R-:W0:Y:S01]  /*07d0*/  LDCU.64 UR24, c[0x0][0x388] ;  /* 0x00007100ff1877ac */ /* 0x000e220008000a00 */
[----:B------:R-:W-:Y:S02]  /*07e0*/  IMAD R27, R6, R27, UR6 ;  /* 0x00000006061b7e24 */ /* 0x000fe4000f8e021b */
[----:B------:R-:W-:-:S02]  /*07f0*/  IMAD R10, R10, R24, UR7 ;  /* 0x000000070a0a7e24 */ /* 0x000fc4000f8e0218 */
[-C--:B------:R-:W-:Y:S02]  /*0800*/  IMAD R28, R13, R24.reuse, UR7 ;  /* 0x000000070d1c7e24 */ /* 0x080fe4000f8e0218 */
[-C--:B------:R-:W-:Y:S02]  /*0810*/  IMAD R23, R20, R24.reuse, UR7 ;  /* 0x0000000714177e24 */ /* 0x080fe4000f8e0218 */
[-C--:B------:R-:W-:Y:S02]  /*0820*/  IMAD R22, R22, R24.reuse, UR7 ;  /* 0x0000000716167e24 */ /* 0x080fe4000f8e0218 */
[-C--:B------:R-:W-:Y:S02]  /*0830*/  IMAD R25, R25, R24.reuse, UR7 ;  /* 0x0000000719197e24 */ /* 0x080fe4000f8e0218 */
[-C--:B------:R-:W-:Y:S02]  /*0840*/  IMAD R26, R26, R24.reuse, UR7 ;  /* 0x000000071a1a7e24 */ /* 0x080fe4000f8e0218 */
[----:B------:R-:W-:-:S02]  /*0850*/  IMAD R27, R27, R24, UR7 ;  /* 0x000000071b1b7e24 */ /* 0x000fc4000f8e0218 */
[----:B------:R-:W-:-:S07]  /*0860*/  IMAD R24, R21, R24, UR7 ;  /* 0x0000000715187e24 */ /* 0x000fce000f8e0218 */
.L_x_31:
[----:B0-----:R-:W-:-:S06]  /*0870*/  UIMAD.WIDE UR36, UR33, 0x4, UR24 ;  /* 0x00000004212478a5 */ /* 0x001fcc000f8e0218 */
[----:B------:R-:W-:Y:S02]  /*0880*/  MOV R14, UR36 ;  /* 0x00000024000e7c02 */ /* 0x000fe40008000f00 */
[----:B------:R-:W-:-:S05]  /*0890*/  MOV R15, UR37 ;  /* 0x00000025000f7c02 */ /* 0x000fca0008000f00 */
[----:B------:R0:W2:Y:S02]  /*08a0*/  LDG.E R16, desc[UR28][R14.64] ;  /* 0x0000001c0e107981 */ /* 0x0000a4000c1e1900 */
[----:B0-----:R-:W0:Y:S02]  /*08b0*/  LDC.64 R14, c[0x0][0x3a0] ;  /* 0x0000e800ff0e7b82 */ /* 0x001e240000000a00 */
[----:B0-----:R-:W-:-:S06]  /*08c0*/  IMAD.WIDE R18, R24, 0x4, R14 ;  /* 0x0000000418127825 */ /* 0x001fcc00078e020e */
[----:B------:R-:W2:Y:S01]  /*08d0*/  LDG.E R18, desc[UR28][R18.64] ;  /* 0x0000001c12127981 */ /* 0x000ea2000c1e1900 */
[----:B------:R-:W-:-:S06]  /*08e0*/  UIMAD.WIDE UR36, UR8, 0x4, UR24 ;  /* 0x00000004082478a5 */ /* 0x000fcc000f8e0218 */
[----:B------:R-:W-:Y:S01]  /*08f0*/  MOV R17, UR37 ;  /* 0x0000002500117c02 */ /* 0x000fe20008000f00 */
[----:B--2---:R-:W-:Y:S01]  /*0900*/  FFMA R29, R16, R18, R29 ;  /* 0x00000012101d7223 */ /* 0x004fe2000000001d */
[----:B------:R-:W-:-:S05]  /*0910*/  MOV R16, UR36 ;  /* 0x0000002400107c02 */ /* 0x000fca0008000f00 */
[----:B------:R0:W2:Y:S02]  /*0920*/  LDG.E R18, desc[UR28][R16.64] ;  /* 0x0000001c10127981 */ /* 0x0000a4000c1e1900 */
        /* <DEDUP_REMOVED lines=33> */
[----:B------:R-:W-:Y:S01]  /*0b40*/  MOV R18, UR36 ;  /* 0x0000002400127c02 */ /* 0x000fe20008000f00 */
[----:B------:R-:W-:-:S05]  /*0b50*/  IMAD.WIDE R16, R28, 0x4, R14 ;  /* 0x000000041c107825 */ /* 0x000fca00078e020e */
[----:B------:R-:W2:Y:S04]  /*0b60*/  LDG.E R18, desc[UR28][R18.64] ;  /* 0x0000001c12127981 */ /* 0x000ea8000c1e1900 */
[----:B------:R-:W2:Y:S01]  /*0b70*/  LDG.E R19, desc[UR28][R16.64] ;  /* 0x0000001c10137981 */ /* 0x000ea2000c1e1900 */
[----:B------:R-:W-:Y:S01]  /*0b80*/  UIMAD.WIDE UR36, UR32, 0x4, UR24 ;  /* 0x00000004202478a5 */ /* 0x000fe2000f8e0218 */
[----:B------:R-:W-:Y:S01]  /*0b90*/  IMAD.WIDE R14, R23, 0x4, R14 ;  /* 0x00000004170e7825 */ /* 0x000fe200078e020e */
[----:B------:R-:W-:-:S03]  /*0ba0*/  UIADD3 UR34, UPT, UPT, UR34, 0x8, URZ ;  /* 0x0000000822227890 */ /* 0x000fc6000fffe0ff */
[----:B--2---:R-:W-:Y:S02]  /*0bb0*/  FFMA R29, R18, R19, R29 ;  /* 0x00000013121d7223 */ /* 0x004fe4000000001d */
[----:B------:R0:W2:Y:S02]  /*0bc0*/  LDG.E R18, desc[UR28][R14.64] ;  /* 0x0000001c0e127981 */ /* 0x0000a4000c1e1900 */
[----:B0-----:R-:W-:Y:S02]  /*0bd0*/  MOV R14, UR36 ;  /* 0x00000024000e7c02 */ /* 0x001fe40008000f00 */
[----:B------:R-:W-:-:S05]  /*0be0*/  MOV R15, UR37 ;  /* 0x00000025000f7c02 */ /* 0x000fca0008000f00 */
[----:B------:R-:W2:Y:S01]  /*0bf0*/  LDG.E R14, desc[UR28][R14.64] ;  /* 0x0000001c0e0e7981 */ /* 0x000ea2000c1e1900 */
[----:B------:R-:W-:Y:S01]  /*0c00*/  UISETP.NE.AND UP0, UPT, UR34, URZ, UPT ;  /* 0x000000ff2200728c */ /* 0x000fe2000bf05270 */
[C---:B------:R-:W-:Y:S01]  /*0c10*/  LEA R10, R5.reuse, R10, 0x3 ;  /* 0x0000000a050a7211 */ /* 0x040fe200078e18ff */
[----:B------:R-:W-:Y:S01]  /*0c20*/  ULEA UR8, UR11, UR8, 0x3 ;  /* 0x000000080b087291 */ /* 0x000fe2000f8e18ff */
        /* <DEDUP_REMOVED lines=12> */
[----:B------:R-:W-:Y:S01]  /*0cf0*/  LEA R24, R5, R24, 0x3 ;  /* 0x0000001805187211 */ /* 0x000fe200078e18ff */
[----:B------:R-:W-:Y:S01]  /*0d00*/  ULEA UR33, UR11, UR33, 0x3 ;  /* 0x000000210b217291 */ /* 0x000fe2000f8e18ff */
[----:B--2---:R-:W-:Y:S01]  /*0d10*/  FFMA R29, R14, R18, R29 ;  /* 0x000000120e1d7223 */ /* 0x004fe2000000001d */
[----:B------:R-:W-:Y:S10]  /*0d20*/  BRA.U UP0, `(.L_x_31) ;  /* 0xfffffff900d07547 */ /* 0x000ff4000b83ffff */
[----:B------:R-:W-:-:S05]  /*0d30*/  UMOV UR8, UR10 ;  /* 0x0000000a00087c82 */ /* 0x000fca0008000000 */
.L_x_30:
[----:B------:R-:W0:Y:S02]  /*0d40*/  LDCU UR23, c[0x0][0x390] ;  /* 0x00007200ff1777ac */ /* 0x000e240008000800 */
[----:B0-----:R-:W-:-:S04]  /*0d50*/  ULOP3.LUT UR24, UR23, 0x7, URZ, 0xc0, !UPT ;  /* 0x0000000717187892 */ /* 0x001fc8000f8ec0ff */
[----:B------:R-:W-:-:S09]  /*0d60*/  UISETP.NE.AND UP0, UPT, UR24, URZ, UPT ;  /* 0x000000ff1800728c */ /* 0x000fd2000bf05270 */
[----:B------:R-:W-:Y:S05]  /*0d70*/  BRA.U !UP0, `(.L_x_29) ;  /* 0x0000000508d87547 */ /* 0x000fea000b800000 */
[----:B------:R-:W-:-:S04]  /*0d80*/  ULOP3.LUT UR34, UR23, 0x3, URZ, 0xc0, !UPT ;  /* 0x0000000317227892 */ /* 0x000fc8000f8ec0ff */
[----:B------:R-:W-:Y:S01]  /*0d90*/  UISETP.NE.AND UP0, UPT, UR34, URZ, UPT ;  /* 0x000000ff2200728c */ /* 0x000fe2000bf05270 */
[----:B------:R-:W-:Y:S10]  /*0da0*/  BRA.U !UP1, `(.L_x_32) ;  /* 0x0000000109dc7547 */ /* 0x000ff4000b800000 */
[----:B------:R-:W0:Y:S01]  /*0db0*/  LDCU.64 UR36, c[0x0][0x3b0] ;  /* 0x00007600ff2477ac */ /* 0x000e220008000a00 */
[----:B------:R-:W-:Y:S01]  /*0dc0*/  IADD3 R10, PT, PT, R2, UR8, RZ ;  /* 0x00000008020a7c10 */ /* 0x000fe2000fffe0ff */
[----:B------:R-:W1:Y:S01]  /*0dd0*/  LDCU UR32, c[0x0][0x394] ;  /* 0x00007280ff2077ac */ /* 0x000e620008000800 */
[----:B------:R-:W2:Y:S01]  /*0de0*/  LDCU.64 UR24, c[0x0][0x388] ;  /* 0x00007100ff1877ac */ /* 0x000ea20008000a00 */
[----:B------:R-:W-:Y:S02]  /*0df0*/  UIADD3 UR26, UPT, UPT, UR12, UR6, URZ ;  /* 0x000000060c1a7290 */ /* 0x000fe4000fffe0ff */
[----:B------:R-:W-:Y:S02]  /*0e00*/  UIADD3 UR23, UPT, UPT, UR9, UR8, URZ ;  /* 0x0000000809177290 */ /* 0x000fe4000fffe0ff */
[----:B------:R-:W-:Y:S01]  /*0e10*/  UIADD3 UR33, UPT, UPT, UR13, UR7, URZ ;  /* 0x000000070d217290 */ /* 0x000fe2000fffe0ff */
[----:B0-----:R-:W-:Y:S02]  /*0e20*/  MOV R15, UR36 ;  /* 0x00000024000f7c02 */ /* 0x001fe40008000f00 */
[----:B------:R-:W-:Y:S01]  /*0e30*/  MOV R16, UR37 ;  /* 0x0000002500107c02 */ /* 0x000fe20008000f00 */
[----:B-1----:R-:W-:-:S02]  /*0e40*/  UIMAD UR23, UR23, UR32, UR26 ;  /* 0x00000020171772a4 */ /* 0x002fc4000f8e021a */
[----:B------:R-:W-:Y:S02]  /*0e50*/  IMAD R10, R10, R15, UR6 ;  /* 0x000000060a0a7e24 */ /* 0x000fe4000f8e020f */
[----:B------:R-:W0:Y:S01]  /*0e60*/  LDC.64 R14, c[0x0][0x3a0] ;  /* 0x0000e800ff0e7b82 */ /* 0x000e220000000a00 */
[----:B------:R-:W-:Y:S01]  /*0e70*/  UIMAD UR26, UR23, UR22, UR33 ;  /* 0x00000016171a72a4 */ /* 0x000fe2000f8e0221 */
[CC--:B------:R-:W-:Y:S01]  /*0e80*/  IMAD R17, R10.reuse, R16.reuse, UR7 ;  /* 0x000000070a117e24 */ /* 0x0c0fe2000f8e0210 */
[----:B------:R-:W-:Y:S01]  /*0e90*/  IADD3 R19, PT, PT, R10, UR36, RZ ;  /* 0x000000240a137c10 */ /* 0x000fe2000fffe0ff */
[----:B------:R-:W-:Y:S02]  /*0ea0*/  UIADD3 UR23, UPT, UPT, UR23, UR32, URZ ;  /* 0x0000002017177290 */ /* 0x000fe4000fffe0ff */
[----:B--2---:R-:W-:Y:S01]  /*0eb0*/  UIMAD.WIDE UR26, UR26, 0x4, UR24 ;  /* 0x000000041a1a78a5 */ /* 0x004fe2000f8e0218 */
[C---:B------:R-:W-:Y:S01]  /*0ec0*/  IADD3 R26, PT, PT, R19.reuse, UR36, RZ ;  /* 0x00000024131a7c10 */ /* 0x040fe2000fffe0ff */
[----:B------:R-:W-:Y:S01]  /*0ed0*/  UIMAD UR30, UR23, UR22, UR33 ;  /* 0x00000016171e72a4 */ /* 0x000fe2000f8e0221 */
[-C--:B------:R-:W-:Y:S01]  /*0ee0*/  IMAD R19, R19, R16.reuse, UR7 ;  /* 0x0000000713137e24 */ /* 0x080fe2000f8e0210 */
[----:B------:R-:W-:Y:S01]  /*0ef0*/  UIADD3 UR23, UPT, UPT, UR23, UR32, URZ ;  /* 0x0000002017177290 */ /* 0x000fe2000fffe0ff */
[C---:B------:R-:W-:Y:S01]  /*0f00*/  IADD3 R27, PT, PT, R26.reuse, UR36, RZ ;  /* 0x000000241a1b7c10 */ /* 0x040fe2000fffe0ff */
[----:B------:R-:W-:Y:S01]  /*0f10*/  UIMAD.WIDE UR30, UR30, 0x4, UR24 ;  /* 0x000000041e1e78a5 */ /* 0x000fe2000f8e0218 */
[----:B------:R-:W-:Y:S01]  /*0f20*/  MOV R24, UR26 ;  /* 0x0000001a00187c02 */ /* 0x000fe20008000f00 */
[----:B------:R-:W-:Y:S01]  /*0f30*/  UIMAD UR26, UR23, UR22, UR33 ;  /* 0x00000016171a72a4 */ /* 0x000fe2000f8e0221 */
[----:B------:R-:W-:Y:S01]  /*0f40*/  MOV R25, UR27 ;  /* 0x0000001b00197c02 */ /* 0x000fe20008000f00 */
[----:B------:R-:W-:Y:S01]  /*0f50*/  UIADD3 UR23, UPT, UPT, UR23, UR32, URZ ;  /* 0x0000002017177290 */ /* 0x000fe2000fffe0ff */
[-C--:B------:R-:W-:Y:S01]  /*0f60*/  IMAD R26, R26, R16.reuse, UR7 ;  /* 0x000000071a1a7e24 */ /* 0x080fe2000f8e0210 */
[----:B------:R-:W-:Y:S01]  /*0f70*/  MOV R22, UR30 ;  /* 0x0000001e00167c02 */ /* 0x000fe20008000f00 */
[----:B------:R-:W-:Y:S01]  /*0f80*/  IMAD R27, R27, R16, UR7 ;  /* 0x000000071b1b7e24 */ /* 0x000fe2000f8e0210 */
[----:B------:R-:W-:Y:S01]  /*0f90*/  MOV R23, UR31 ;  /* 0x0000001f00177c02 */ /* 0x000fe20008000f00 */
[----:B------:R-:W-:Y:S01]  /*0fa0*/  UIMAD.WIDE UR26, UR26, 0x4, UR24 ;  /* 0x000000041a1a78a5 */ /* 0x000fe2000f8e0218 */
[----:B------:R-:W2:Y:S01]  /*0fb0*/  LDG.E R24, desc[UR28][R24.64] ;  /* 0x0000001c18187981 */ /* 0x000ea2000c1e1900 */
[----:B------:R-:W-:Y:S01]  /*0fc0*/  UIMAD UR23, UR23, UR22, UR33 ;  /* 0x00000016171772a4 */ /* 0x000fe2000f8e0221 */
[----:B0-----:R-:W-:-:S02]  /*0fd0*/  IMAD.WIDE R16, R17, 0x4, R14 ;  /* 0x0000000411107825 */ /* 0x001fc400078e020e */
[----:B------:R0:W3:Y:S02]  /*0fe0*/  LDG.E R10, desc[UR28][R22.64] ;  /* 0x0000001c160a7981 */ /* 0x0000e4000c1e1900 */
[----:B------:R-:W-:Y:S01]  /*0ff0*/  IMAD.WIDE R18, R19, 0x4, R14 ;  /* 0x0000000413127825 */ /* 0x000fe200078e020e */
[----:B------:R-:W-:Y:S01]  /*1000*/  UIMAD.WIDE UR24, UR23, 0x4, UR24 ;  /* 0x00000004171878a5 */ /* 0x000fe2000f8e0218 */
[----:B------:R1:W2:Y:S01]  /*1010*/  LDG.E R25, desc[UR28][R16.64] ;  /* 0x0000001c10197981 */ /* 0x0002a2000c1e1900 */
[----:B0-----:R-:W-:-:S03]  /*1020*/  MOV R23, UR27 ;  /* 0x0000001b00177c02 */ /* 0x001fc60008000f00 */
[----:B------:R-:W3:Y:S01]  /*1030*/  LDG.E R19, desc[UR28][R18.64] ;  /* 0x0000001c12137981 */ /* 0x000ee2000c1e1900 */
[----:B------:R-:W-:Y:S01]  /*1040*/  MOV R22, UR26 ;  /* 0x0000001a00167c02 */ /* 0x000fe20008000f00 */
[----:B-1----:R-:W-:-:S04]  /*1050*/  IMAD.WIDE R16, R26, 0x4, R14 ;  /* 0x000000041a107825 */ /* 0x002fc800078e020e */
[----:B------:R-:W4:Y:S01]  /*1060*/  LDG.E R23, desc[UR28][R22.64] ;  /* 0x0000001c16177981 */ /* 0x000f22000c1e1900 */
[----:B------:R-:W-:Y:S01]  /*1070*/  IMAD.WIDE R26, R27, 0x4, R14 ;  /* 0x000000041b1a7825 */ /* 0x000fe200078e020e */
[----:B------:R-:W-:Y:S02]  /*1080*/  MOV R15, UR25 ;  /* 0x00000019000f7c02 */ /* 0x000fe40008000f00 */
[----:B------:R-:W4:Y:S01]  /*1090*/  LDG.E R28, desc[UR28][R16.64] ;  /* 0x0000001c101c7981 */ /* 0x000f22000c1e1900 */
[----:B------:R-:W-:-:S03]  /*10a0*/  MOV R14, UR24 ;  /* 0x00000018000e7c02 */ /* 0x000fc60008000f00 */
[----:B------:R-:W5:Y:S04]  /*10b0*/  LDG.E R26, desc[UR28][R26.64] ;  /* 0x0000001c1a1a7981 */ /* 0x000f68000c1e1900 */
[----:B------:R-:W5:Y:S01]  /*10c0*/  LDG.E R15, desc[UR28][R14.64] ;  /* 0x0000001c0e0f7981 */ /* 0x000f62000c1e1900 */
[----:B------:R-:W-:Y:S01]  /*10d0*/  UIADD3 UR8, UPT, UPT, UR8, 0x4, URZ ;  /* 0x0000000408087890 */ /* 0x000fe2000fffe0ff */
[----:B--2---:R-:W-:-:S04]  /*10e0*/  FFMA R25, R24, R25, R29 ;  /* 0x0000001918197223 */ /* 0x004fc8000000001d */
[----:B---3--:R-:W-:-:S04]  /*10f0*/  FFMA R10, R10, R19, R25 ;  /* 0x000000130a0a7223 */ /* 0x008fc80000000019 */
[----:B----4-:R-:W-:-:S04]  /*1100*/  FFMA R10, R23, R28, R10 ;  /* 0x0000001c170a7223 */ /* 0x010fc8000000000a */
[----:B-----5:R-:W-:-:S07]  /*1110*/  FFMA R29, R15, R26, R10 ;  /* 0x0000001a0f1d7223 */ /* 0x020fce000000000a */
.L_x_32:
[----:B------:R-:W-:Y:S05]  /*1120*/  BRA.U !UP0, `(.L_x_29) ;  /* 0x0000000108ec7547 */ /* 0x000fea000b800000 */
[----:B------:R-:W0:Y:S01]  /*1130*/  LDCU UR23, c[0x0][0x390] ;  /* 0x00007200ff1777ac */ /* 0x000e220008000800 */
[----:B------:R-:W-:Y:S02]  /*1140*/  UISETP.NE.AND UP0, UPT, UR34, 0x1, UPT ;  /* 0x000000012200788c */ /* 0x000fe4000bf05270 */
[----:B0-----:R-:W-:-:S07]  /*1150*/  ULOP3.LUT UP2, URZ, UR23, 0x1, URZ, 0xc0, !UPT ;  /* 0x0000000117ff7892 */ /* 0x001fce000f84c0ff */
[----:B------:R-:W-:Y:S05]  /*1160*/  BRA.U !UP0, `(.L_x_33) ;  /* 0x0000000108847547 */ /* 0x000fea000b800000 */
[----:B------:R-:W0:Y:S01]  /*1170*/  LDCU.64 UR32, c[0x0][0x3b0] ;  /* 0x00007600ff2077ac */ /* 0x000e220008000a00 */
[----:B------:R-:W1:Y:S01]  /*1180*/  LDC.64 R18, c[0x0][0x3a0] ;  /* 0x0000e800ff127b82 */ /* 0x000e620000000a00 */
[----:B------:R-:W-:Y:S01]  /*1190*/  IADD3 R10, PT, PT, R2, UR8, RZ ;  /* 0x00000008020a7c10 */ /* 0x000fe2000fffe0ff */
[----:B------:R-:W2:Y:S01]  /*11a0*/  LDCU UR26, c[0x0][0x394] ;  /* 0x00007280ff1a77ac */ /* 0x000ea20008000800 */
[----:B------:R-:W3:Y:S01]  /*11b0*/  LDCU.64 UR24, c[0x0][0x388] ;  /* 0x00007100ff1877ac */ /* 0x000ee20008000a00 */
[----:B------:R-:W-:Y:S02]  /*11c0*/  UIADD3 UR27, UPT, UPT, UR12, UR6, URZ ;  /* 0x000000060c1b7290 */ /* 0x000fe4000fffe0ff */
[----:B------:R-:W-:Y:S02]  /*11d0*/  UIADD3 UR23, UPT, UPT, UR9, UR8, URZ ;  /* 0x0000000809177290 */ /* 0x000fe4000fffe0ff */
[----:B------:R-:W-:Y:S01]  /*11e0*/  UIADD3 UR30, UPT, UPT, UR13, UR7, URZ ;  /* 0x000000070d1e7290 */ /* 0x000fe2000fffe0ff */
[----:B0-----:R-:W-:-:S02]  /*11f0*/  MOV R15, UR32 ;  /* 0x00000020000f7c02 */ /* 0x001fc40008000f00 */
[----:B------:R-:W-:Y:S01]  /*1200*/  MOV R25, UR33 ;  /* 0x0000002100197c02 */ /* 0x000fe20008000f00 */
[----:B--2---:R-:W-:Y:S02]  /*1210*/  UIMAD UR23, UR23, UR26, UR27 ;  /* 0x0000001a171772a4 */ /* 0x004fe4000f8e021b */
[----:B------:R-:W-:Y:S02]  /*1220*/  IMAD R10, R10, R15, UR6 ;  /* 0x000000060a0a7e24 */ /* 0x000fe4000f8e020f */
[----:B------:R-:W-:Y:S02]  /*1230*/  UIMAD UR27, UR23, UR22, UR30 ;  /* 0x00000016171b72a4 */ /* 0x000fe4000f8e021e */
[C---:B------:R-:W-:Y:S01]  /*1240*/  IMAD R17, R10.reuse, R25, UR7 ;  /* 0x000000070a117e24 */ /* 0x040fe2000f8e0219 */
[----:B------:R-:W-:Y:S01]  /*1250*/  UIADD3 UR23, UPT, UPT, UR23, UR26, URZ ;  /* 0x0000001a17177290 */ /* 0x000fe2000fffe0ff */
[----:B------:R-:W-:Y:S01]  /*1260*/  IADD3 R16, PT, PT, R10, UR32, RZ ;  /* 0x000000200a107c10 */ /* 0x000fe2000fffe0ff */
[----:B---3--:R-:W-:-:S02]  /*1270*/  UIMAD.WIDE UR26, UR27, 0x4, UR24 ;  /* 0x000000041b1a78a5 */ /* 0x008fc4000f8e0218 */
[----:B------:R-:W-:Y:S02]  /*1280*/  UIMAD UR23, UR23, UR22, UR30 ;  /* 0x00000016171772a4 */ /* 0x000fe4000f8e021e */
[----:B------:R-:W-:Y:S02]  /*1290*/  IMAD R25, R16, R25, UR7 ;  /* 0x0000000710197e24 */ /* 0x000fe4000f8e0219 */
[----:B------:R-:W-:Y:S01]  /*12a0*/  UIMAD.WIDE UR24, UR23, 0x4, UR24 ;  /* 0x00000004171878a5 */ /* 0x000fe2000f8e0218 */
[----:B------:R-:W-:Y:S01]  /*12b0*/  MOV R14, UR26 ;  /* 0x0000001a000e7c02 */ /* 0x000fe20008000f00 */
[----:B-1----:R-:W-:Y:S01]  /*12c0*/  IMAD.WIDE R16, R17, 0x4, R18 ;  /* 0x0000000411107825 */ /* 0x002fe200078e0212 */
[----:B------:R-:W-:-:S03]  /*12d0*/  MOV R15, UR27 ;  /* 0x0000001b000f7c02 */ /* 0x000fc60008000f00 */
[----:B------:R-:W-:Y:S01]  /*12e0*/  MOV R22, UR24 ;  /* 0x0000001800167c02 */ /* 0x000fe20008000f00 */
[----:B------:R-:W-:Y:S01]  /*12f0*/  IMAD.WIDE R18, R25, 0x4, R18 ;  /* 0x0000000419127825 */ /* 0x000fe200078e0212 */
[----:B------:R-:W-:Y:S01]  /*1300*/  MOV R23, UR25 ;  /* 0x0000001900177c02 */ /* 0x000fe20008000f00 */
[----:B------:R-:W2:Y:S04]  /*1310*/  LDG.E R14, desc[UR28][R14.64] ;  /* 0x0000001c0e0e7981 */ /* 0x000ea8000c1e1900 */
[----:B------:R-:W2:Y:S04]  /*1320*/  LDG.E R16, desc[UR28][R16.64] ;  /* 0x0000001c10107981 */ /* 0x000ea8000c1e1900 */
[----:B------:R-:W3:Y:S04]  /*1330*/  LDG.E R22, desc[UR28][R22.64] ;  /* 0x0000001c16167981 */ /* 0x000ee8000c1e1900 */
[----:B------:R-:W3:Y:S01]  /*1340*/  LDG.E R18, desc[UR28][R18.64] ;  /* 0x0000001c12127981 */ /* 0x000ee2000c1e1900 */
[----:B------:R-:W-:Y:S01]  /*1350*/  UIADD3 UR8, UPT, UPT, UR8, 0x2, URZ ;  /* 0x0000000208087890 */ /* 0x000fe2000fffe0ff */
[----:B--2---:R-:W-:-:S04]  /*1360*/  FFMA R29, R14, R16, R29 ;  /* 0x000000100e1d7223 */ /* 0x004fc8000000001d */
[----:B---3--:R-:W-:-:S07]  /*1370*/  FFMA R29, R22, R18, R29 ;  /* 0x00000012161d7223 */ /* 0x008fce000000001d */
.L_x_33:
[----:B------:R-:W-:Y:S05]  /*1380*/  BRA.U !UP2, `(.L_x_29) ;  /* 0x000000010a547547 */ /* 0x000fea000b800000 */
[----:B------:R-:W0:Y:S01]  /*1390*/  LDCU UR26, c[0x0][0x394] ;  /* 0x00007280ff1a77ac */ /* 0x000e220008000800 */
[----:B------:R-:W1:Y:S01]  /*13a0*/  LDC.64 R16, c[0x0][0x3a0] ;  /* 0x0000e800ff107b82 */ /* 0x000e620000000a00 */
[----:B------:R-:W-:Y:S01]  /*13b0*/  IADD3 R10, PT, PT, R2, UR8, RZ ;  /* 0x00000008020a7c10 */ /* 0x000fe2000fffe0ff */
[----:B------:R-:W2:Y:S01]  /*13c0*/  LDCU.64 UR32, c[0x0][0x3b0] ;  /* 0x00007600ff2077ac */ /* 0x000ea20008000a00 */
[----:B------:R-:W3:Y:S01]  /*13d0*/  LDCU.64 UR24, c[0x0][0x388] ;  /* 0x00007100ff1877ac */ /* 0x000ee20008000a00 */
[----:B------:R-:W-:Y:S02]  /*13e0*/  UIADD3 UR27, UPT, UPT, UR12, UR6, URZ ;  /* 0x000000060c1b7290 */ /* 0x000fe4000fffe0ff */
[----:B------:R-:W-:Y:S02]  /*13f0*/  UIADD3 UR23, UPT, UPT, UR9, UR8, URZ ;  /* 0x0000000809177290 */ /* 0x000fe4000fffe0ff */
[----:B------:R-:W-:Y:S02]  /*1400*/  UIADD3 UR30, UPT, UPT, UR13, UR7, URZ ;  /* 0x000000070d1e7290 */ /* 0x000fe4000fffe0ff */
[----:B0-----:R-:W-:Y:S01]  /*1410*/  UIMAD UR23, UR23, UR26, UR27 ;  /* 0x0000001a171772a4 */ /* 0x001fe2000f8e021b */
[----:B--2---:R-:W-:-:S03]  /*1420*/  MOV R15, UR32 ;  /* 0x00000020000f7c02 */ /* 0x004fc60008000f00 */
[----:B------:R-:W-:Y:S01]  /*1430*/  UIMAD UR23, UR23, UR22, UR30 ;  /* 0x00000016171772a4 */ /* 0x000fe2000f8e021e */
[----:B------:R-:W-:Y:S01]  /*1440*/  MOV R19, UR33 ;  /* 0x0000002100137c02 */ /* 0x000fe20008000f00 */
[----:B------:R-:W-:Y:S02]  /*1450*/  IMAD R10, R10, R15, UR6 ;  /* 0x000000060a0a7e24 */ /* 0x000fe4000f8e020f */
[----:B---3--:R-:W-:Y:S02]  /*1460*/  UIMAD.WIDE UR22, UR23, 0x4, UR24 ;  /* 0x00000004171678a5 */ /* 0x008fe4000f8e0218 */
[----:B------:R-:W-:-:S04]  /*1470*/  IMAD R19, R10, R19, UR7 ;  /* 0x000000070a137e24 */ /* 0x000fc8000f8e0213 */
[----:B------:R-:W-:Y:S01]  /*1480*/  MOV R14, UR22 ;  /* 0x00000016000e7c02 */ /* 0x000fe20008000f00 */
[----:B-1----:R-:W-:Y:S01]  /*1490*/  IMAD.WIDE R16, R19, 0x4, R16 ;  /* 0x0000000413107825 */ /* 0x002fe200078e0210 */
[----:B------:R-:W-:-:S05]  /*14a0*/  MOV R15, UR23 ;  /* 0x00000017000f7c02 */ /* 0x000fca0008000f00 */
[----:B------:R-:W2:Y:S04]  /*14b0*/  LDG.E R14, desc[UR28][R14.64] ;  /* 0x0000001c0e0e7981 */ /* 0x000ea8000c1e1900 */
[----:B------:R-:W2:Y:S02]  /*14c0*/  LDG.E R16, desc[UR28][R16.64] ;  /* 0x0000001c10107981 */ /* 0x000ea4000c1e1900 */
[----:B--2---:R-:W-:-:S07]  /*14d0*/  FFMA R29, R14, R16, R29 ;  /* 0x000000100e1d7223 */ /* 0x004fce000000001d */
.L_x_29:
[----:B------:R-:W0:Y:S01]  /*14e0*/  LDCU UR8, c[0x0][0x3b4] ;  /* 0x00007680ff0877ac */ /* 0x000e220008000800 */
[----:B------:R-:W-:-:S04]  /*14f0*/  UIADD3 UR7, UPT, UPT, UR7, 0x1, URZ ;  /* 0x0000000107077890 */ /* 0x000fc8000fffe0ff */
[----:B0-----:R-:W-:-:S09]  /*1500*/  UISETP.NE.AND UP0, UPT, UR7, UR8, UPT ;  /* 0x000000080700728c */ /* 0x001fd2000bf05270 */
[----:B------:R-:W-:Y:S05]  /*1510*/  BRA.U UP0, `(.L_x_34) ;  /* 0xfffffff100447547 */ /* 0x000fea000b83ffff */
.L_x_28:
[----:B------:R-:W0:Y:S01]  /*1520*/  LDCU UR7, c[0x0][0x3b0] ;  /* 0x00007600ff0777ac */ /* 0x000e220008000800 */
[----:B------:R-:W-:-:S04]  /*1530*/  UIADD3 UR6, UPT, UPT, UR6, 0x1, URZ ;  /* 0x0000000106067890 */ /* 0x000fc8000fffe0ff */
[----:B0-----:R-:W-:-:S09]  /*1540*/  UISETP.NE.AND UP0, UPT, UR6, UR7, UPT ;  /* 0x000000070600728c */ /* 0x001fd2000bf05270 */
[----:B------:R-:W-:Y:S05]  /*1550*/  BRA.U UP0, `(.L_x_35) ;  /* 0xffffffed00707547 */ /* 0x000fea000b83ffff */
[----:B------:R-:W0:Y:S01]  /*1560*/  LDCU UR6, c[0x0][0x3bc] ;  /* 0x00007780ff0677ac */ /* 0x000e220008000800 */
[----:B------:R-:W1:Y:S01]  /*1570*/  LDC.64 R10, c[0x0][0x3c8] ;  /* 0x0000f200ff0a7b82 */ /* 0x000e620000000a00 */
[----:B------:R-:W2:Y:S01]  /*1580*/  LDCU UR7, c[0x0][0x3c0] ;  /* 0x00007800ff0777ac */ /* 0x000ea20008000800 */
[----:B0-----:R-:W-:Y:S02]  /*1590*/  MOV R9, UR6 ;  /* 0x0000000600097c02 */ /* 0x001fe40008000f00 */
[----:B--2---:R-:W-:-:S03]  /*15a0*/  MOV R12, UR7 ;  /* 0x00000007000c7c02 */ /* 0x004fc60008000f00 */
[----:B------:R-:W-:-:S04]  /*15b0*/  IMAD R9, R0, R9, UR4 ;  /* 0x0000000400097e24 */ /* 0x000fc8000f8e0209 */
[----:B------:R-:W-:Y:S01]  /*15c0*/  IMAD R9, R9, R12, UR5 ;  /* 0x0000000509097e24 */ /* 0x000fe2000f8e020c */
[----:B------:R-:W-:-:S03]  /*15d0*/  UIADD3 UR5, UPT, UPT, UR5, 0x1, URZ ;  /* 0x0000000105057890 */ /* 0x000fc6000fffe0ff */
[----:B-1----:R-:W-:Y:S01]  /*15e0*/  IMAD.WIDE R10, R9, 0x4, R10 ;  /* 0x00000004090a7825 */ /* 0x002fe200078e020a */
[----:B------:R-:W-:-:S04]  /*15f0*/  UISETP.NE.AND UP0, UPT, UR5, UR7, UPT ;  /* 0x000000070500728c */ /* 0x000fc8000bf05270 */
[----:B------:R0:W-:Y:S05]  /*1600*/  STG.E desc[UR28][R10.64], R29 ;  /* 0x0000001d0a007986 */ /* 0x0001ea000c10191c */
[----:B------:R-:W-:Y:S05]  /*1610*/  BRA.U UP0, `(.L_x_36) ;  /* 0xffffffed00307547 */ /* 0x000fea000b83ffff */
[----:B------:R-:W-:-:S04]  /*1620*/  UIADD3 UR4, UPT, UPT, UR4, 0x1, URZ ;  /* 0x0000000104047890 */ /* 0x000fc8000fffe0ff */
[----:B------:R-:W-:-:S06]  /*1630*/  UISETP.NE.AND UP0, UPT, UR4, UR6, UPT ;  /* 0x000000060400728c */ /* 0x000fcc000bf05270 */
[----:B------:R-:W-:-:S13]  /*1640*/  PLOP3.LUT P0, PT, PT, PT, UP0, 0x80, 0x8 ;  /* 0x000000000008781c */ /* 0x000fda0003f0f008 */
[----:B------:R-:W-:Y:S05]  /*1650*/  @!P0 EXIT ;  /* 0x000000000000894d */ /* 0x000fea0003800000 */
[----:B------:R-:W-:Y:S05]  /*1660*/  BRA `(.L_x_37) ;  /* 0xffffffec00107947 */ /* 0x000fea000383ffff */
.L_x_27:
[----:B------:R-:W-:Y:S02]  /*1670*/  ULOP3.LUT UR8, UR10, 0x7, URZ, 0xc0, !UPT ;  /* 0x000000070a087892 */ /* 0x000fe4000f8ec0ff */
[----:B------:R-:W-:Y:S02]  /*1680*/  ULOP3.LUT UR11, UR10, 0x3, URZ, 0xc0, !UPT ;  /* 0x000000030a0b7892 */ /* 0x000fe4000f8ec0ff */
[----:B------:R-:W-:Y:S02]  /*1690*/  UIADD3 UR4, UPT, UPT, UR8, -0x1, URZ ;  /* 0xffffffff08047890 */ /* 0x000fe4000fffe0ff */
[----:B------:R-:W-:Y:S02]  /*16a0*/  ULOP3.LUT UR10, UR10, 0x7ffffff8, URZ, 0xc0, !UPT ;  /* 0x7ffffff80a0a7892 */ /* 0x000fe4000f8ec0ff */
[----:B------:R-:W-:-:S03]  /*16b0*/  UISETP.GE.U32.AND UP1, UPT, UR4, 0x3, UPT ;  /* 0x000000030400788c */ /* 0x000fc6000bf26070 */
[----:B------:R-:W-:-:S08]  /*16c0*/  UMOV UR4, URZ ;  /* 0x000000ff00047c82 */ /* 0x000fd00008000000 */
.L_x_47:
[----:B0-----:R-:W0:Y:S01]  /*16d0*/  LDC R3, c[0x0][0x3bc] ;  /* 0x0000ef00ff037b82 */ /* 0x001e220000000800 */
[----:B------:R-:W-:Y:S01]  /*16e0*/  UMOV UR5, URZ ;  /* 0x000000ff00057c82 */ /* 0x000fe20008000000 */
[----:B0-----:R-:W-:-:S07]  /*16f0*/  IMAD R3, R0, R3, UR4 ;  /* 0x0000000400037e24 */ /* 0x001fce000f8e0203 */
.L_x_46:
[----:B0-----:R-:W2:Y:S01]  /*1700*/  LDG.E R26, desc[UR28][R10.64] ;  /* 0x0000001c0a1a7981 */ /* 0x001ea2000c1e1900 */
[----:B------:R-:W-:Y:S01]  /*1710*/  UMOV UR6, URZ ;  /* 0x000000ff00067c82 */ /* 0x000fe20008000000 */
[----:B--2---:R-:W-:-:S07]  /*1720*/  FADD R26, RZ, R26 ;  /* 0x0000001aff1a7221 */ /* 0x004fce0000000000 */
.L_x_45:
[----:B------:R-:W0:Y:S01]  /*1730*/  LDCU UR7, c[0x0][0x3c4] ;  /* 0x00007880ff0777ac */ /* 0x000e220008000800 */
[----:B------:R-:W1:Y:S01]  /*1740*/  LDCU UR12, c[0x0][0x394] ;  /* 0x00007280ff0c77ac */ /* 0x000e620008000800 */
[----:B0-----:R-:W-:-:S04]  /*1750*/  UIMAD UR7, UR4, UR7, UR6 ;  /* 0x00000007040772a4 */ /* 0x001fc8000f8e0206 */
[----:B-1----:R-:W-:-:S04]  /*1760*/  UISETP.GE.AND UP0, UPT, UR7, UR12, UPT ;  /* 0x0000000c0700728c */ /* 0x002fc8000bf06270 */
[----:B------:R-:W-:-:S09]  /*1770*/  UISETP.GT.AND UP0, UPT, UR7, -0x1, !UP0 ;  /* 0xffffffff0700788c */ /* 0x000fd2000c704270 */
[----:B------:R-:W-:Y:S05]  /*1780*/  BRA.U !UP0, `(.L_x_38) ;  /* 0x0000000908f87547 */ /* 0x000fea000b800000 */
[----:B------:R-:W-:-:S07]  /*1790*/  HFMA2 R4, -RZ, RZ, 0, 0 ;  /* 0x00000000ff047431 */ /* 0x000fce00000001ff */
.L_x_44:
[----:B------:R-:W0:Y:S08]  /*17a0*/  LDC R7, c[0x0][0x3c4] ;  /* 0x0000f100ff077b82 */ /* 0x000e300000000800 */
[----:B------:R-:W1:Y:S01]  /*17b0*/  LDC R6, c[0x0][0x398] ;  /* 0x0000e600ff067b82 */ /* 0x000e620000000800 */
[----:B0-----:R-:W-:-:S05]  /*17c0*/  IMAD R7, R7, UR5, R4 ;  /* 0x0000000507077c24 */ /* 0x001fca000f8e0204 */
[----:B-1----:R-:W-:-:S04]  /*17d0*/  ISETP.GE.AND P0, PT, R7, R6, PT ;  /* 0x000000060700720c */ /* 0x002fc80003f06270 */
[----:B------:R-:W-:-:S13]  /*17e0*/  ISETP.GT.AND P0, PT, R7, -0x1, !P0 ;  /* 0xffffffff0700780c */ /* 0x000fda0004704270 */
[----:B------:R-:W-:Y:S05]  /*17f0*/  @!P0 BRA `(.L_x_39) ;  /* 0x0000000800cc8947 */ /* 0x000fea0003800000 */
[----:B------:R-:W0:Y:S01]  /*1800*/  LDCU UR12, c[0x0][0x390] ;  /* 0x00007200ff0c77ac */ /* 0x000e220008000800 */
[----:B------:R-:W-:Y:S01]  /*1810*/  MOV R5, RZ ;  /* 0x000000ff00057202 */ /* 0x000fe20000000f00 */
[----:B0-----:R-:W-:-:S09]  /*1820*/  UISETP.GE.U32.AND UP0, UPT, UR12, 0x8, UPT ;  /* 0x000000080c00788c */ /* 0x001fd2000bf06070 */
[----:B------:R-:W-:Y:S05]  /*1830*/  BRA.U !UP0, `(.L_x_40) ;  /* 0x00000005084c7547 */ /* 0x000fea000b800000 */
[----:B------:R-:W0:Y:S01]  /*1840*/  LDC R8, c[0x0][0x394] ;  /* 0x0000e500ff087b82 */ /* 0x000e220000000800 */
[----:B------:R-:W-:-:S07]  /*1850*/  HFMA2 R5, -RZ, RZ, 0, 0 ;  /* 0x00000000ff057431 */ /* 0x000fce00000001ff */
[----:B------:R-:W1:Y:S08]  /*1860*/  LDC.64 R12, c[0x0][0x388] ;  /* 0x0000e200ff0c7b82 */ /* 0x000e700000000a00 */
[----:B------:R-:W2:Y:S08]  /*1870*/  LDC.64 R14, c[0x0][0x3a0] ;  /* 0x0000e800ff0e7b82 */ /* 0x000eb00000000a00 */
[----:B------:R-:W3:Y:S02]  /*1880*/  LDC.64 R16, c[0x0][0x3b0] ;  /* 0x0000ec00ff107b82 */ /* 0x000ee40000000a00 */
.L_x_41:
[----:B------:R-:W-:Y:S02]  /*1890*/  IADD3 R9, PT, PT, R5, UR9, RZ ;  /* 0x0000000905097c10 */ /* 0x000fe4000fffe0ff */
[----:B------:R-:W-:-:S03]  /*18a0*/  IADD3 R19, PT, PT, R2, R5, RZ ;  /* 0x0000000502137210 */ /* 0x000fc60007ffe0ff */
[----:B0-----:R-:W-:Y:S02]  /*18b0*/  IMAD R9, R9, R8, UR7 ;  /* 0x0000000709097e24 */ /* 0x001fe4000f8e0208 */
[----:B---3--:R-:W-:Y:S02]  /*18c0*/  IMAD R23, R19, R16, UR6 ;  /* 0x0000000613177e24 */ /* 0x008fe4000f8e0210 */
[----:B------:R-:W-:Y:S02]  /*18d0*/  IMAD R19, R9, R6, R7 ;  /* 0x0000000609137224 */ /* 0x000fe400078e0207 */
[----:B------:R-:W-:Y:S02]  /*18e0*/  IMAD R21, R23, R17, R4 ;  /* 0x0000001117157224 */ /* 0x000fe400078e0204 */
[----:B-1----:R-:W-:-:S04]  /*18f0*/  IMAD.WIDE R18, R19, 0x4, R12 ;  /* 0x0000000413127825 */ /* 0x002fc800078e020c */
[----:B--2---:R-:W-:Y:S02]  /*1900*/  IMAD.WIDE R20, R21, 0x4, R14 ;  /* 0x0000000415147825 */ /* 0x004fe400078e020e */
[----:B------:R-:W2:Y:S04]  /*1910*/  LDG.E R19, desc[UR28][R18.64] ;  /* 0x0000001c12137981 */ /* 0x000ea8000c1e1900 */
[----:B------:R-:W2:Y:S01]  /*1920*/  LDG.E R20, desc[UR28][R20.64] ;  /* 0x0000001c14147981 */ /* 0x000ea2000c1e1900 */
[----:B------:R-:W-:Y:S02]  /*1930*/  IADD3 R9, PT, PT, R9, R8, RZ ;  /* 0x0000000809097210 */ /* 0x000fe40007ffe0ff */
[----:B------:R-:W-:Y:S02]  /*1940*/  IADD3 R23, PT, PT, R23, R16, RZ ;  /* 0x0000001017177210 */ /* 0x000fe40007ffe0ff */
[C---:B------:R-:W-:Y:S01]  /*1950*/  IADD3 R27, PT, PT, R9.reuse, R8, RZ ;  /* 0x00000008091b7210 */ /* 0x040fe20007ffe0ff */
[----:B------:R-:W-:Y:S01]  /*1960*/  IMAD R25, R9, R6, R7 ;  /* 0x0000000609197224 */ /* 0x000fe200078e0207 */
[C---:B------:R-:W-:Y:S01]  /*1970*/  IADD3 R29, PT, PT, R23.reuse, R16, RZ ;  /* 0x00000010171d7210 */ /* 0x040fe20007ffe0ff */
[----:B------:R-:W-:-:S02]  /*1980*/  IMAD R22, R23, R17, R4 ;  /* 0x0000001117167224 */ /* 0x000fc400078e0204 */
[----:B------:R-:W-:Y:S02]  /*1990*/  IMAD R23, R27, R6, R7 ;  /* 0x000000061b177224 */ /* 0x000fe400078e0207 */
[----:B------:R-:W-:Y:S01]  /*19a0*/  IMAD.WIDE R24, R25, 0x4, R12 ;  /* 0x0000000419187825 */ /* 0x000fe200078e020c */
[----:B------:R-:W-:-:S04]  /*19b0*/  IADD3 R27, PT, PT, R27, R8, RZ ;  /* 0x000000081b1b7210 */ /* 0x000fc80007ffe0ff */
[----:B------:R0:W3:Y:S01]  /*19c0*/  LDG.E R9, desc[UR28][R24.64] ;  /* 0x0000001c18097981 */ /* 0x0000e2000c1e1900 */
[----:B------:R-:W-:-:S04]  /*19d0*/  IMAD R28, R27, R6, R7 ;  /* 0x000000061b1c7224 */ /* 0x000fc800078e0207 */
[----:B0-----:R-:W-:-:S06]  /*19e0*/  IMAD.WIDE R24, R28, 0x4, R12 ;  /* 0x000000041c187825 */ /* 0x001fcc00078e020c */
[----:B------:R-:W4:Y:S01]  /*19f0*/  LDG.E R24, desc[UR28][R24.64] ;  /* 0x0000001c18187981 */ /* 0x000f22000c1e1900 */
[----:B--2---:R-:W-:Y:S01]  /*1a00*/  FFMA R26, R19, R20, R26 ;  /* 0x00000014131a7223 */ /* 0x004fe2000000001a */
[----:B------:R-:W-:-:S04]  /*1a10*/  IMAD.WIDE R18, R23, 0x4, R12 ;  /* 0x0000000417127825 */ /* 0x000fc800078e020c */
[----:B------:R-:W-:Y:S02]  /*1a20*/  IMAD.WIDE R20, R22, 0x4, R14 ;  /* 0x0000000416147825 */ /* 0x000fe400078e020e */
[----:B------:R0:W2:Y:S02]  /*1a30*/  LDG.E R18, desc[UR28][R18.64] ;  /* 0x0000001c12127981 */ /* 0x0000a4000c1e1900 */
[C---:B------:R-:W-:Y:S02]  /*1a40*/  IMAD R22, R29.reuse, R17, R4 ;  /* 0x000000111d167224 */ /* 0x040fe400078e0204 */
[----:B------:R1:W3:Y:S02]  /*1a50*/  LDG.E R20, desc[UR28][R20.64] ;  /* 0x0000001c14147981 */ /* 0x0002e4000c1e1900 */
[----:B------:R-:W-:Y:S01]  /*1a60*/  IMAD.WIDE R22, R22, 0x4, R14 ;  /* 0x0000000416167825 */ /* 0x000fe200078e020e */
[----:B0-----:R-:W-:-:S05]  /*1a70*/  IADD3 R19, PT, PT, R29, R16, RZ ;  /* 0x000000101d137210 */ /* 0x001fca0007ffe0ff */
[----:B------:R-:W2:Y:S01]  /*1a80*/  LDG.E R23, desc[UR28][R22.64] ;  /* 0x0000001c16177981 */ /* 0x000ea2000c1e1900 */
[----:B------:R-:W-:-:S04]  /*1a90*/  IMAD R29, R19, R17, R4 ;  /* 0x00000011131d7224 */ /* 0x000fc800078e0204 */
[----:B------:R-:W-:-:S06]  /*1aa0*/  IMAD.WIDE R28, R29, 0x4, R14 ;  /* 0x000000041d1c7825 */ /* 0x000fcc00078e020e */
[----:B------:R-:W4:Y:S01]  /*1ab0*/  LDG.E R29, desc[UR28][R28.64] ;  /* 0x0000001c1c1d7981 */ /* 0x000f22000c1e1900 */
[----:B------:R-:W-:Y:S02]  /*1ac0*/  IADD3 R27, PT, PT, R27, R8, RZ ;  /* 0x000000081b1b7210 */ /* 0x000fe40007ffe0ff */
[----:B------:R-:W-:-:S03]  /*1ad0*/  IADD3 R19, PT, PT, R19, R16, RZ ;  /* 0x0000001013137210 */ /* 0x000fc60007ffe0ff */
[----:B-1----:R-:W-:Y:S02]  /*1ae0*/  IMAD R21, R27, R6, R7 ;  /* 0x000000061b157224 */ /* 0x002fe400078e0207 */
[----:B---3--:R-:W-:Y:S02]  /*1af0*/  FFMA R9, R9, R20, R26 ;  /* 0x0000001409097223 */ /* 0x008fe4000000001a */
[----:B------:R-:W-:-:S04]  /*1b00*/  IMAD.WIDE R20, R21, 0x4, R12 ;  /* 0x0000000415147825 */ /* 0x000fc800078e020c */
[----:B--2---:R-:W-:Y:S01]  /*1b10*/  FFMA R18, R18, R23, R9 ;  /* 0x0000001712127223 */ /* 0x004fe20000000009 */
[----:B------:R-:W-:Y:S01]  /*1b20*/  IADD3 R9, PT, PT, R27, R8, RZ ;  /* 0x000000081b097210 */ /* 0x000fe20007ffe0ff */
[C---:B------:R-:W-:Y:S01]  /*1b30*/  IMAD R23, R19.reuse, R17, R4 ;  /* 0x0000001113177224 */ /* 0x040fe200078e0204 */
[----:B------:R0:W2:Y:S01]  /*1b40*/  LDG.E R27, desc[UR28][R20.64] ;  /* 0x0000001c141b7981 */ /* 0x0000a2000c1e1900 */
[----:B------:R-:W-:Y:S02]  /*1b50*/  IADD3 R19, PT, PT, R19, R16, RZ ;  /* 0x0000001013137210 */ /* 0x000fe40007ffe0ff */
[----:B------:R-:W-:Y:S01]  /*1b60*/  IMAD.WIDE R22, R23, 0x4, R14 ;  /* 0x0000000417167825 */ /* 0x000fe200078e020e */
[----:B0-----:R-:W-:-:S03]  /*1b70*/  IADD3 R21, PT, PT, R9, R8, RZ ;  /* 0x0000000809157210 */ /* 0x001fc60007ffe0ff */
[----:B----4-:R-:W-:Y:S01]  /*1b80*/  FFMA R26, R24, R29, R18 ;  /* 0x0000001d181a7223 */ /* 0x010fe20000000012 */
[-CC-:B------:R-:W-:Y:S02]  /*1b90*/  IMAD R25, R9, R6.reuse, R7.reuse ;  /* 0x0000000609197224 */ /* 0x180fe400078e0207 */
[----:B------:R0:W2:Y:S01]  /*1ba0*/  LDG.E R9, desc[UR28][R22.64] ;  /* 0x0000001c16097981 */ /* 0x0000a2000c1e1900 */
[----:B------:R-:W-:Y:S02]  /*1bb0*/  IMAD R18, R21, R6, R7 ;  /* 0x0000000615127224 */ /* 0x000fe400078e0207 */
[C---:B------:R-:W-:Y:S01]  /*1bc0*/  IMAD R24, R19.reuse, R17, R4 ;  /* 0x0000001113187224 */ /* 0x040fe200078e0204 */
[----:B0-----:R-:W-:Y:S01]  /*1bd0*/  IADD3 R23, PT, PT, R19, R16, RZ ;  /* 0x0000001013177210 */ /* 0x001fe20007ffe0ff */
[----:B------:R-:W-:Y:S01]  /*1be0*/  IMAD.WIDE R18, R18, 0x4, R12 ;  /* 0x0000000412127825 */ /* 0x000fe200078e020c */
[----:B------:R-:W-:-:S03]  /*1bf0*/  IADD3 R22, PT, PT, R21, R8, RZ ;  /* 0x0000000815167210 */ /* 0x000fc60007ffe0ff */
[----:B------:R-:W-:Y:S02]  /*1c00*/  IMAD.WIDE R28, R25, 0x4, R12 ;  /* 0x00000004191c7825 */ /* 0x000fe400078e020c */
[----:B------:R0:W3:Y:S02]  /*1c10*/  LDG.E R18, desc[UR28][R18.64] ;  /* 0x0000001c12127981 */ /* 0x0000e4000c1e1900 */
[C---:B------:R-:W-:Y:S02]  /*1c20*/  IMAD R21, R23.reuse, R17, R4 ;  /* 0x0000001117157224 */ /* 0x040fe400078e0204 */
[--C-:B------:R-:W-:Y:S01]  /*1c30*/  IMAD.WIDE R24, R24, 0x4, R14.reuse ;  /* 0x0000000418187825 */ /* 0x100fe200078e020e */
[----:B------:R-:W4:Y:S01]  /*1c40*/  LDG.E R28, desc[UR28][R28.64] ;  /* 0x0000001c1c1c7981 */ /* 0x000f22000c1e1900 */
[----:B0-----:R-:W-:Y:S02]  /*1c50*/  IADD3 R19, PT, PT, R23, R16, RZ ;  /* 0x0000001017137210 */ /* 0x001fe40007ffe0ff */
[----:B------:R-:W-:-:S04]  /*1c60*/  IMAD.WIDE R20, R21, 0x4, R14 ;  /* 0x0000000415147825 */ /* 0x000fc800078e020e */
[----:B------:R-:W-:Y:S01]  /*1c70*/  IMAD R22, R22, R6, R7 ;  /* 0x0000000616167224 */ /* 0x000fe200078e0207 */
[----:B------:R0:W4:Y:S01]  /*1c80*/  LDG.E R29, desc[UR28][R24.64] ;  /* 0x0000001c181d7981 */ /* 0x000122000c1e1900 */
[----:B------:R-:W-:Y:S02]  /*1c90*/  IMAD R19, R19, R17, R4 ;  /* 0x0000001113137224 */ /* 0x000fe400078e0204 */
[----:B------:R-:W-:Y:S01]  /*1ca0*/  IMAD.WIDE R22, R22, 0x4, R12 ;  /* 0x0000000416167825 */ /* 0x000fe200078e020c */
[----:B------:R-:W3:Y:S05]  /*1cb0*/  LDG.E R21, desc[UR28][R20.64] ;  /* 0x0000001c14157981 */ /* 0x000eea000c1e1900 */
[----:B------:R-:W5:Y:S01]  /*1cc0*/  LDG.E R22, desc[UR28][R22.64] ;  /* 0x0000001c16167981 */ /* 0x000f62000c1e1900 */
[----:B0-----:R-:W-:-:S06]  /*1cd0*/  IMAD.WIDE R24, R19, 0x4, R14 ;  /* 0x0000000413187825 */ /* 0x001fcc00078e020e */
[----:B------:R-:W5:Y:S01]  /*1ce0*/  LDG.E R24, desc[UR28][R24.64] ;  /* 0x0000001c18187981 */ /* 0x000f62000c1e1900 */
[----:B------:R-:W-:-:S04]  /*1cf0*/  IADD3 R5, PT, PT, R5, 0x8, RZ ;  /* 0x0000000805057810 */ /* 0x000fc80007ffe0ff */
[----:B------:R-:W-:Y:S01]  /*1d00*/  ISETP.NE.AND P0, PT, R5, UR10, PT ;  /* 0x0000000a05007c0c */ /* 0x000fe2000bf05270 */
[----:B--2---:R-:W-:-:S04]  /*1d10*/  FFMA R9, R27, R9, R26 ;  /* 0x000000091b097223 */ /* 0x004fc8000000001a */
[----:B----4-:R-:W-:-:S04]  /*1d20*/  FFMA R9, R28, R29, R9 ;  /* 0x0000001d1c097223 */ /* 0x010fc80000000009 */
[----:B---3--:R-:W-:-:S04]  /*1d30*/  FFMA R9, R18, R21, R9 ;  /* 0x0000001512097223 */ /* 0x008fc80000000009 */
[----:B-----5:R-:W-:Y:S01]  /*1d40*/  FFMA R26, R22, R24, R9 ;  /* 0x00000018161a7223 */ /* 0x020fe20000000009 */
[----:B------:R-:W-:Y:S06]  /*1d50*/  @P0 BRA `(.L_x_41) ;  /* 0xfffffff800cc0947 */ /* 0x000fec000383ffff */
[----:B------:R-:W-:-:S07]  /*1d60*/  MOV R5, UR10 ;  /* 0x0000000a00057c02 */ /* 0x000fce0008000f00 */
.L_x_40:
[----:B------:R-:W-:-:S09]  /*1d70*/  UISETP.NE.AND UP0, UPT, UR8, URZ, UPT ;  /* 0x000000ff0800728c */ /* 0x000fd2000bf05270 */
[----:B------:R-:W-:Y:S05]  /*1d80*/  BRA.U !UP0, `(.L_x_39) ;  /* 0x0000000508687547 */ /* 0x000fea000b800000 */
[----:B------:R-:W-:Y:S01]  /*1d90*/  UISETP.NE.AND UP0, UPT, UR11, URZ, UPT ;  /* 0x000000ff0b00728c */ /* 0x000fe2000bf05270 */
[----:B------:R-:W-:Y:S10]  /*1da0*/  BRA.U !UP1, `(.L_x_42) ;  /* 0x0000000109ac7547 */ /* 0x000ff4000b800000 */
[----:B------:R-:W0:Y:S01]  /*1db0*/  LDC R14, c[0x0][0x394] ;  /* 0x0000e500ff0e7b82 */ /* 0x000e220000000800 */
[----:B------:R-:W-:Y:S02]  /*1dc0*/  IADD3 R15, PT, PT, R5, UR9, RZ ;  /* 0x00000009050f7c10 */ /* 0x000fe4000fffe0ff */
[----:B------:R-:W-:-:S05]  /*1dd0*/  IADD3 R21, PT, PT, R2, R5, RZ ;  /* 0x0000000502157210 */ /* 0x000fca0007ffe0ff */
[----:B------:R-:W1:Y:S08]  /*1de0*/  LDC.64 R16, c[0x0][0x3b0] ;  /* 0x0000ec00ff107b82 */ /* 0x000e700000000a00 */
[----:B------:R-:W2:Y:S08]  /*1df0*/  LDC.64 R8, c[0x0][0x388] ;  /* 0x0000e200ff087b82 */ /* 0x000eb00000000a00 */
[----:B------:R-:W3:Y:S01]  /*1e00*/  LDC.64 R12, c[0x0][0x3a0] ;  /* 0x0000e800ff0c7b82 */ /* 0x000ee20000000a00 */
[----:B0-----:R-:W-:-:S04]  /*1e10*/  IMAD R19, R15, R14, UR7 ;  /* 0x000000070f137e24 */ /* 0x001fc8000f8e020e */
[C---:B------:R-:W-:Y:S01]  /*1e20*/  IMAD R25, R19.reuse, R6, R7 ;  /* 0x0000000613197224 */ /* 0x040fe200078e0207 */
[----:B------:R-:W-:Y:S01]  /*1e30*/  IADD3 R15, PT, PT, R19, R14, RZ ;  /* 0x0000000e130f7210 */ /* 0x000fe20007ffe0ff */
[----:B-1----:R-:W-:-:S04]  /*1e40*/  IMAD R19, R21, R16, UR6 ;  /* 0x0000000615137e24 */ /* 0x002fc8000f8e0210 */
[----:B------:R-:W-:Y:S01]  /*1e50*/  IMAD R23, R15, R6, R7 ;  /* 0x000000060f177224 */ /* 0x000fe200078e0207 */
[CC--:B------:R-:W-:Y:S01]  /*1e60*/  IADD3 R27, PT, PT, R19.reuse, R16.reuse, RZ ;  /* 0x00000010131b7210 */ /* 0x0c0fe20007ffe0ff */
[-C--:B------:R-:W-:Y:S02]  /*1e70*/  IMAD R19, R19, R17.reuse, R4 ;  /* 0x0000001113137224 */ /* 0x080fe400078e0204 */
[--C-:B--2---:R-:W-:Y:S01]  /*1e80*/  IMAD.WIDE R24, R25, 0x4, R8.reuse ;  /* 0x0000000419187825 */ /* 0x104fe200078e0208 */
[----:B------:R-:W-:Y:S02]  /*1e90*/  IADD3 R29, PT, PT, R27, R16, RZ ;  /* 0x000000101b1d7210 */ /* 0x000fe40007ffe0ff */
[----:B------:R-:W-:Y:S01]  /*1ea0*/  IADD3 R28, PT, PT, R15, R14, RZ ;  /* 0x0000000e0f1c7210 */ /* 0x000fe20007ffe0ff */
[----:B------:R-:W-:Y:S02]  /*1eb0*/  IMAD.WIDE R20, R23, 0x4, R8 ;  /* 0x0000000417147825 */ /* 0x000fe400078e0208 */
[----:B------:R0:W2:Y:S02]  /*1ec0*/  LDG.E R23, desc[UR28][R24.64] ;  /* 0x0000001c18177981 */ /* 0x0000a4000c1e1900 */
[----:B------:R-:W-:-:S02]  /*1ed0*/  IMAD R15, R27, R17, R4 ;  /* 0x000000111b0f7224 */ /* 0x000fc400078e0204 */
[--C-:B---3--:R-:W-:Y:S01]  /*1ee0*/  IMAD.WIDE R18, R19, 0x4, R12.reuse ;  /* 0x0000000413127825 */ /* 0x108fe200078e020c */
[C---:B------:R-:W-:Y:S01]  /*1ef0*/  IADD3 R27, PT, PT, R28.reuse, R14, RZ ;  /* 0x0000000e1c1b7210 */ /* 0x040fe20007ffe0ff */
[----:B------:R1:W3:Y:S02]  /*1f00*/  LDG.E R22, desc[UR28][R20.64] ;  /* 0x0000001c14167981 */ /* 0x0002e4000c1e1900 */
[----:B------:R-:W-:Y:S01]  /*1f10*/  IMAD.WIDE R14, R15, 0x4, R12 ;  /* 0x000000040f0e7825 */ /* 0x000fe200078e020c */
[C---:B0-----:R-:W-:Y:S01]  /*1f20*/  IADD3 R25, PT, PT, R29.reuse, R16, RZ ;  /* 0x000000101d197210 */ /* 0x041fe20007ffe0ff */
[----:B------:R-:W2:Y:S02]  /*1f30*/  LDG.E R18, desc[UR28][R18.64] ;  /* 0x0000001c12127981 */ /* 0x000ea4000c1e1900 */
[----:B------:R-:W-:Y:S02]  /*1f40*/  IMAD R16, R28, R6, R7 ;  /* 0x000000061c107224 */ /* 0x000fe400078e0207 */
[-CC-:B------:R-:W-:Y:S01]  /*1f50*/  IMAD R29, R29, R17.reuse, R4.reuse ;  /* 0x000000111d1d7224 */ /* 0x180fe200078e0204 */
[----:B------:R-:W3:Y:S01]  /*1f60*/  LDG.E R15, desc[UR28][R14.64] ;  /* 0x0000001c0e0f7981 */ /* 0x000ee2000c1e1900 */
[----:B------:R-:W-:-:S02]  /*1f70*/  IMAD R25, R25, R17, R4 ;  /* 0x0000001119197224 */ /* 0x000fc400078e0204 */
[----:B------:R-:W-:-:S04]  /*1f80*/  IMAD.WIDE R16, R16, 0x4, R8 ;  /* 0x0000000410107825 */ /* 0x000fc800078e0208 */
[----:B------:R-:W-:Y:S02]  /*1f90*/  IMAD R27, R27, R6, R7 ;  /* 0x000000061b1b7224 */ /* 0x000fe400078e0207 */
[----:B-1----:R-:W-:Y:S01]  /*1fa0*/  IMAD.WIDE R20, R29, 0x4, R12 ;  /* 0x000000041d147825 */ /* 0x002fe200078e020c */
[----:B------:R-:W4:Y:S03]  /*1fb0*/  LDG.E R16, desc[UR28][R16.64] ;  /* 0x0000001c10107981 */ /* 0x000f26000c1e1900 */
[----:B------:R-:W-:Y:S02]  /*1fc0*/  IMAD.WIDE R8, R27, 0x4, R8 ;  /* 0x000000041b087825 */ /* 0x000fe400078e0208 */
[----:B------:R-:W4:Y:S02]  /*1fd0*/  LDG.E R20, desc[UR28][R20.64] ;  /* 0x0000001c14147981 */ /* 0x000f24000c1e1900 */
[----:B------:R-:W-:-:S02]  /*1fe0*/  IMAD.WIDE R12, R25, 0x4, R12 ;  /* 0x00000004190c7825 */ /* 0x000fc400078e020c */
[----:B------:R-:W5:Y:S04]  /*1ff0*/  LDG.E R8, desc[UR28][R8.64] ;  /* 0x0000001c08087981 */ /* 0x000f68000c1e1900 */
[----:B------:R-:W5:Y:S01]  /*2000*/  LDG.E R12, desc[UR28][R12.64] ;  /* 0x0000001c0c0c7981 */ /* 0x000f62000c1e1900 */
[----:B------:R-:W-:Y:S01]  /*2010*/  IADD3 R5, PT, PT, R5, 0x4, RZ ;  /* 0x0000000405057810 */ /* 0x000fe20007ffe0ff */
[----:B--2---:R-:W-:-:S04]  /*2020*/  FFMA R23, R23, R18, R26 ;  /* 0x0000001217177223 */ /* 0x004fc8000000001a */
[----:B---3--:R-:W-:-:S04]  /*2030*/  FFMA R23, R22, R15, R23 ;  /* 0x0000000f16177223 */ /* 0x008fc80000000017 */
[----:B----4-:R-:W-:-:S04]  /*2040*/  FFMA R23, R16, R20, R23 ;  /* 0x0000001410177223 */ /* 0x010fc80000000017 */
[----:B-----5:R-:W-:-:S07]  /*2050*/  FFMA R26, R8, R12, R23 ;  /* 0x0000000c081a7223 */ /* 0x020fce0000000017 */
.L_x_42:
[----:B------:R-:W-:Y:S05]  /*2060*/  BRA.U !UP0, `(.L_x_39) ;  /* 0x0000000108b07547 */ /* 0x000fea000b800000 */
[----:B------:R-:W-:Y:S02]  /*2070*/  UISETP.NE.AND UP0, UPT, UR11, 0x1, UPT ;  /* 0x000000010b00788c */ /* 0x000fe4000bf05270 */
[----:B------:R-:W-:-:S07]  /*2080*/  ULOP3.LUT UP2, URZ, UR12, 0x1, URZ, 0xc0, !UPT ;  /* 0x000000010cff7892 */ /* 0x000fce000f84c0ff */
[----:B------:R-:W-:Y:S05]  /*2090*/  BRA.U !UP0, `(.L_x_43) ;  /* 0x0000000108647547 */ /* 0x000fea000b800000 */
[----:B------:R-:W0:Y:S01]  /*20a0*/  LDC.64 R12, c[0x0][0x3b0] ;  /* 0x0000ec00ff0c7b82 */ /* 0x000e220000000a00 */
[----:B------:R-:W-:Y:S02]  /*20b0*/  IADD3 R19, PT, PT, R2, R5, RZ ;  /* 0x0000000502137210 */ /* 0x000fe40007ffe0ff */
[----:B------:R-:W-:-:S05]  /*20c0*/  IADD3 R16, PT, PT, R5, UR9, RZ ;  /* 0x0000000905107c10 */ /* 0x000fca000fffe0ff */
[----:B------:R-:W1:Y:S08]  /*20d0*/  LDC R17, c[0x0][0x394] ;  /* 0x0000e500ff117b82 */ /* 0x000e700000000800 */
[----:B------:R-:W2:Y:S08]  /*20e0*/  LDC.64 R14, c[0x0][0x388] ;  /* 0x0000e200ff0e7b82 */ /* 0x000eb00000000a00 */
[----:B------:R-:W3:Y:S01]  /*20f0*/  LDC.64 R8, c[0x0][0x3a0] ;  /* 0x0000e800ff087b82 */ /* 0x000ee20000000a00 */
[----:B0-----:R-:W-:-:S05]  /*2100*/  IMAD R21, R19, R12, UR6 ;  /* 0x0000000613157e24 */ /* 0x001fca000f8e020c */
[C---:B------:R-:W-:Y:S01]  /*2110*/  IADD3 R18, PT, PT, R21.reuse, R12, RZ ;  /* 0x0000000c15127210 */ /* 0x040fe20007ffe0ff */
[--C-:B------:R-:W-:Y:S02]  /*2120*/  IMAD R21, R21, R13, R4.reuse ;  /* 0x0000000d15157224 */ /* 0x100fe400078e0204 */
[----:B-1----:R-:W-:Y:S02]  /*2130*/  IMAD R16, R16, R17, UR7 ;  /* 0x0000000710107e24 */ /* 0x002fe4000f8e0211 */
[----:B------:R-:W-:Y:S02]  /*2140*/  IMAD R23, R18, R13, R4 ;  /* 0x0000000d12177224 */ /* 0x000fe400078e0204 */
[C---:B------:R-:W-:Y:S01]  /*2150*/  IMAD R19, R16.reuse, R6, R7 ;  /* 0x0000000610137224 */ /* 0x040fe200078e0207 */
[----:B------:R-:W-:-:S03]  /*2160*/  IADD3 R12, PT, PT, R16, R17, RZ ;  /* 0x00000011100c7210 */ /* 0x000fc60007ffe0ff */
[----:B--2---:R-:W-:-:S04]  /*2170*/  IMAD.WIDE R16, R19, 0x4, R14 ;  /* 0x0000000413107825 */ /* 0x004fc800078e020e */
[----:B------:R-:W-:Y:S02]  /*2180*/  IMAD R19, R12, R6, R7 ;  /* 0x000000060c137224 */ /* 0x000fe400078e0207 */
[----:B------:R-:W2:Y:S01]  /*2190*/  LDG.E R17, desc[UR28][R16.64] ;  /* 0x0000001c10117981 */ /* 0x000ea2000c1e1900 */
[----:B---3--:R-:W-:-:S04]  /*21a0*/  IMAD.WIDE R12, R21, 0x4, R8 ;  /* 0x00000004150c7825 */ /* 0x008fc800078e0208 */
[----:B------:R-:W-:Y:S02]  /*21b0*/  IMAD.WIDE R14, R19, 0x4, R14 ;  /* 0x00000004130e7825 */ /* 0x000fe400078e020e */
[----:B------:R-:W2:Y:S02]  /*21c0*/  LDG.E R12, desc[UR28][R12.64] ;  /* 0x0000001c0c0c7981 */ /* 0x000ea4000c1e1900 */
[----:B------:R-:W-:Y:S02]  /*21d0*/  IMAD.WIDE R8, R23, 0x4, R8 ;  /* 0x0000000417087825 */ /* 0x000fe400078e0208 */
[----:B------:R-:W3:Y:S04]  /*21e0*/  LDG.E R15, desc[UR28][R14.64] ;  /* 0x0000001c0e0f7981 */ /* 0x000ee8000c1e1900 */
[----:B------:R-:W3:Y:S01]  /*21f0*/  LDG.E R8, desc[UR28][R8.64] ;  /* 0x0000001c08087981 */ /* 0x000ee2000c1e1900 */
[----:B------:R-:W-:Y:S01]  /*2200*/  IADD3 R5, PT, PT, R5, 0x2, RZ ;  /* 0x0000000205057810 */ /* 0x000fe20007ffe0ff */
[----:B--2---:R-:W-:-:S04]  /*2210*/  FFMA R26, R17, R12, R26 ;  /* 0x0000000c111a7223 */ /* 0x004fc8000000001a */
[----:B---3--:R-:W-:-:S07]  /*2220*/  FFMA R26, R15, R8, R26 ;  /* 0x000000080f1a7223 */ /* 0x008fce000000001a */
.L_x_43:
[----:B------:R-:W-:Y:S05]  /*2230*/  BRA.U !UP2, `(.L_x_39) ;  /* 0x000000010a3c7547 */ /* 0x000fea000b800000 */
[----:B------:R-:W0:Y:S01]  /*2240*/  LDC R17, c[0x0][0x394] ;  /* 0x0000e500ff117b82 */ /* 0x000e220000000800 */
[----:B------:R-:W-:Y:S02]  /*2250*/  IADD3 R16, PT, PT, R5, UR9, RZ ;  /* 0x0000000905107c10 */ /* 0x000fe4000fffe0ff */
[----:B------:R-:W-:-:S05]  /*2260*/  IADD3 R5, PT, PT, R2, R5, RZ ;  /* 0x0000000502057210 */ /* 0x000fca0007ffe0ff */
[----:B------:R-:W1:Y:S08]  /*2270*/  LDC.64 R14, c[0x0][0x3b0] ;  /* 0x0000ec00ff0e7b82 */ /* 0x000e700000000a00 */
[----:B------:R-:W2:Y:S08]  /*2280*/  LDC.64 R12, c[0x0][0x388] ;  /* 0x0000e200ff0c7b82 */ /* 0x000eb00000000a00 */
[----:B------:R-:W3:Y:S01]  /*2290*/  LDC.64 R8, c[0x0][0x3a0] ;  /* 0x0000e800ff087b82 */ /* 0x000ee20000000a00 */
[----:B0-----:R-:W-:-:S04]  /*22a0*/  IMAD R16, R16, R17, UR7 ;  /* 0x0000000710107e24 */ /* 0x001fc8000f8e0211 */
[----:B------:R-:W-:Y:S02]  /*22b0*/  IMAD R7, R16, R6, R7 ;  /* 0x0000000610077224 */ /* 0x000fe400078e0207 */
[----:B-1----:R-:W-:-:S04]  /*22c0*/  IMAD R5, R5, R14, UR6 ;  /* 0x0000000605057e24 */ /* 0x002fc8000f8e020e */
[----:B------:R-:W-:Y:S02]  /*22d0*/  IMAD R5, R5, R15, R4 ;  /* 0x0000000f05057224 */ /* 0x000fe400078e0204 */
[----:B--2---:R-:W-:-:S06]  /*22e0*/  IMAD.WIDE R12, R7, 0x4, R12 ;  /* 0x00000004070c7825 */ /* 0x004fcc00078e020c */
[----:B------:R-:W2:Y:S01]  /*22f0*/  LDG.E R13, desc[UR28][R12.64] ;  /* 0x0000001c0c0d7981 */ /* 0x000ea2000c1e1900 */
[----:B---3--:R-:W-:-:S06]  /*2300*/  IMAD.WIDE R8, R5, 0x4, R8 ;  /* 0x0000000405087825 */ /* 0x008fcc00078e0208 */
[----:B------:R-:W2:Y:S02]  /*2310*/  LDG.E R8, desc[UR28][R8.64] ;  /* 0x0000001c08087981 */ /* 0x000ea4000c1e1900 */
[----:B--2---:R-:W-:-:S07]  /*2320*/  FFMA R26, R13, R8, R26 ;  /* 0x000000080d1a7223 */ /* 0x004fce000000001a */
.L_x_39:
[----:B------:R-:W0:Y:S01]  /*2330*/  LDCU UR12, c[0x0][0x3b4] ;  /* 0x00007680ff0c77ac */ /* 0x000e220008000800 */
[----:B------:R-:W-:-:S04]  /*2340*/  IADD3 R4, PT, PT, R4, 0x1, RZ ;  /* 0x0000000104047810 */ /* 0x000fc80007ffe0ff */
[----:B0-----:R-:W-:-:S13]  /*2350*/  ISETP.NE.AND P0, PT, R4, UR12, PT ;  /* 0x0000000c04007c0c */ /* 0x001fda000bf05270 */
[----:B------:R-:W-:Y:S05]  /*2360*/  @P0 BRA `(.L_x_44) ;  /* 0xfffffff4000c0947 */ /* 0x000fea000383ffff */
.L_x_38:
[----:B------:R-:W0:Y:S01]  /*2370*/  LDCU UR7, c[0x0][0x3b0] ;  /* 0x00007600ff0777ac */ /* 0x000e220008000800 */
[----:B------:R-:W-:-:S04]  /*2380*/  UIADD3 UR6, UPT, UPT, UR6, 0x1, URZ ;  /* 0x0000000106067890 */ /* 0x000fc8000fffe0ff */
[----:B0-----:R-:W-:-:S09]  /*2390*/  UISETP.NE.AND UP0, UPT, UR6, UR7, UPT ;  /* 0x000000070600728c */ /* 0x001fd2000bf05270 */
[----:B------:R-:W-:Y:S05]  /*23a0*/  BRA.U UP0, `(.L_x_45) ;  /* 0xfffffff100e07547 */ /* 0x000fea000b83ffff */
[----:B------:R-:W0:Y:S08]  /*23b0*/  LDC R6, c[0x0][0x3c0] ;  /* 0x0000f000ff067b82 */ /* 0x000e300000000800 */
[----:B------:R-:W1:Y:S01]  /*23c0*/  LDC.64 R4, c[0x0][0x3c8] ;  /* 0x0000f200ff047b82 */ /* 0x000e620000000a00 */
[----:B0-----:R-:W-:Y:S01]  /*23d0*/  IMAD R7, R3, R6, UR5 ;  /* 0x0000000503077e24 */ /* 0x001fe2000f8e0206 */
[----:B------:R-:W-:-:S06]  /*23e0*/  UIADD3 UR5, UPT, UPT, UR5, 0x1, URZ ;  /* 0x0000000105057890 */ /* 0x000fcc000fffe0ff */
[----:B------:R-:W-:Y:S01]  /*23f0*/  ISETP.NE.AND P0, PT, R6, UR5, PT ;  /* 0x0000000506007c0c */ /* 0x000fe2000bf05270 */
[----:B-1----:R-:W-:-:S05]  /*2400*/  IMAD.WIDE R4, R7, 0x4, R4 ;  /* 0x0000000407047825 */ /* 0x002fca00078e0204 */
[----:B------:R0:W-:Y:S07]  /*2410*/  STG.E desc[UR28][R4.64], R26 ;  /* 0x0000001a04007986 */ /* 0x0001ee000c10191c */
[----:B------:R-:W-:Y:S05]  /*2420*/  @P0 BRA `(.L_x_46) ;  /* 0xfffffff000b40947 */ /* 0x000fea000383ffff */
[----:B------:R-:W1:Y:S01]  /*2430*/  LDC R3, c[0x0][0x3bc] ;  /* 0x0000ef00ff037b82 */ /* 0x000e620000000800 */
[----:B------:R-:W-:-:S06]  /*2440*/  UIADD3 UR4, UPT, UPT, UR4, 0x1, URZ ;  /* 0x0000000104047890 */ /* 0x000fcc000fffe0ff */
[----:B-1----:R-:W-:-:S13]  /*2450*/  ISETP.NE.AND P0, PT, R3, UR4, PT ;  /* 0x0000000403007c0c */ /* 0x002fda000bf05270 */
[----:B------:R-:W-:Y:S05]  /*2460*/  @!P0 EXIT ;  /* 0x000000000000894d */ /* 0x000fea0003800000 */
[----:B------:R-:W-:Y:S05]  /*2470*/  BRA `(.L_x_47) ;  /* 0xfffffff000947947 */ /* 0x000fea000383ffff */
.L_x_26:
[----:B------:R-:W0:Y:S01]  /*2480*/  LDCU.64 UR4, c[0x0][0x3a8] ;  /* 0x00007500ff0477ac */ /* 0x000e220008000a00 */
[----:B------:R-:W-:Y:S01]  /*2490*/  IADD3 R2, PT, PT, R6, -0x1, RZ ;  /* 0xffffffff06027810 */ /* 0x000fe20007ffe0ff */
[----:B0-----:R-:W-:-:S04]  /*24a0*/  UISETP.NE.U32.AND UP0, UPT, UR4, URZ, UPT ;  /* 0x000000ff0400728c */ /* 0x001fc8000bf05070 */
[----:B------:R-:W-:-:S09]  /*24b0*/  UISETP.NE.AND.EX UP0, UPT, UR5, URZ, UPT, UP0 ;  /* 0x000000ff0500728c */ /* 0x000fd2000bf05300 */
[----:B------:R-:W-:Y:S05]  /*24c0*/  BRA.U UP0, `(.L_x_48) ;  /* 0x0000000100a87547 */ /* 0x000fea000b800000 */
[----:B------:R-:W-:Y:S01]  /*24d0*/  LOP3.LUT R12, R6, 0x3, RZ, 0xc0, !PT ;  /* 0x00000003060c7812 */ /* 0x000fe200078ec0ff */
[----:B------:R-:W-:Y:S01]  /*24e0*/  UMOV UR4, URZ ;  /* 0x000000ff00047c82 */ /* 0x000fe20008000000 */
[----:B------:R-:W-:Y:S02]  /*24f0*/  ISETP.GE.U32.AND P0, PT, R2, 0x3, PT ;  /* 0x000000030200780c */ /* 0x000fe40003f06070 */
[----:B------:R-:W-:-:S11]  /*2500*/  LOP3.LUT R6, R6, 0x7ffffffc, RZ, 0xc0, !PT ;  /* 0x7ffffffc06067812 */ /* 0x000fd600078ec0ff */
.L_x_53:
[----:B0-----:R-:W0:Y:S01]  /*2510*/  LDC R11, c[0x0][0x3bc] ;  /* 0x0000ef00ff0b7b82 */ /* 0x001e220000000800 */
[----:B------:R-:W-:Y:S02]  /*2520*/  HFMA2 R7, -RZ, RZ, 0, 0 ;  /* 0x00000000ff077431 */ /* 0x000fe400000001ff */
[----:B0-----:R-:W-:Y:S01]  /*2530*/  IMAD R8, R0, R11, UR4 ;  /* 0x0000000400087e24 */ /* 0x001fe2000f8e020b */
[----:B--2---:R-:W-:Y:S06]  /*2540*/  @!P0 BRA `(.L_x_49) ;  /* 0x0000000000348947 */ /* 0x004fec0003800000 */
[----:B------:R-:W0:Y:S01]  /*2550*/  LDC R7, c[0x0][0x3c0] ;  /* 0x0000f000ff077b82 */ /* 0x000e220000000800 */
[----:B------:R-:W-:-:S07]  /*2560*/  UMOV UR5, URZ ;  /* 0x000000ff00057c82 */ /* 0x000fce0008000000 */
[----:B------:R-:W1:Y:S02]  /*2570*/  LDC.64 R4, c[0x0][0x3c8] ;  /* 0x0000f200ff047b82 */ /* 0x000e640000000a00 */
.L_x_50:
[----:B0-2---:R-:W-:Y:S01]  /*2580*/  IMAD R3, R8, R7, UR5 ;  /* 0x0000000508037e24 */ /* 0x005fe2000f8e0207 */
[----:B------:R-:W-:-:S03]  /*2590*/  UIADD3 UR5, UPT, UPT, UR5, 0x4, URZ ;  /* 0x0000000405057890 */ /* 0x000fc6000fffe0ff */
[----:B-1----:R-:W-:-:S03]  /*25a0*/  IMAD.WIDE R2, R3, 0x4, R4 ;  /* 0x0000000403027825 */ /* 0x002fc600078e0204 */
[----:B------:R-:W-:Y:S02]  /*25b0*/  ISETP.NE.AND P1, PT, R6, UR5, PT ;  /* 0x0000000506007c0c */ /* 0x000fe4000bf25270 */
[----:B------:R2:W-:Y:S04]  /*25c0*/  STG.E desc[UR28][R2.64], RZ ;  /* 0x000000ff02007986 */ /* 0x0005e8000c10191c */
[----:B------:R2:W-:Y:S04]  /*25d0*/  STG.E desc[UR28][R2.64+0x4], RZ ;  /* 0x000004ff02007986 */ /* 0x0005e8000c10191c */
[----:B------:R2:W-:Y:S04]  /*25e0*/  STG.E desc[UR28][R2.64+0x8], RZ ;  /* 0x000008ff02007986 */ /* 0x0005e8000c10191c */
[----:B------:R2:W-:Y:S01]  /*25f0*/  STG.E desc[UR28][R2.64+0xc], RZ ;  /* 0x00000cff02007986 */ /* 0x0005e2000c10191c */
[----:B------:R-:W-:Y:S05]  /*2600*/  @P1 BRA `(.L_x_50) ;  /* 0xfffffffc00dc1947 */ /* 0x000fea000383ffff */
[----:B------:R-:W-:-:S07]  /*2610*/  MOV R7, R6 ;  /* 0x0000000600077202 */ /* 0x000fce0000000f00 */
.L_x_49:
[----:B------:R-:W-:-:S13]  /*2620*/  ISETP.NE.AND P1, PT, R12, RZ, PT ;  /* 0x000000ff0c00720c */ /* 0x000fda0003f25270 */
[----:B------:R-:W-:Y:S05]  /*2630*/  @!P1 BRA `(.L_x_51) ;  /* 0x00000000003c9947 */ /* 0x000fea0003800000 */
[----:B------:R-:W0:Y:S01]  /*2640*/  LDC R10, c[0x0][0x3c0] ;  /* 0x0000f000ff0a7b82 */ /* 0x000e220000000800 */
[----:B------:R-:W-:Y:S02]  /*2650*/  ISETP.NE.AND P1, PT, R12, 0x1, PT ;  /* 0x000000010c00780c */ /* 0x000fe40003f25270 */
[----:B0-----:R-:W-:-:S13]  /*2660*/  LOP3.LUT P2, RZ, R10, 0x1, RZ, 0xc0, !PT ;  /* 0x000000010aff7812 */ /* 0x001fda000784c0ff */
[----:B------:R-:W0:Y:S01]  /*2670*/  @P2 LDC.64 R4, c[0x0][0x3c8] ;  /* 0x0000f200ff042b82 */ /* 0x000e220000000a00 */
[----:B------:R-:W-:Y:S05]  /*2680*/  @!P1 BRA `(.L_x_52) ;  /* 0x00000000001c9947 */ /* 0x000fea0003800000 */
[----:B--2---:R-:W1:Y:S01]  /*2690*/  LDC.64 R2, c[0x0][0x3c8] ;  /* 0x0000f200ff027b82 */ /* 0x004e620000000a00 */
[----:B------:R-:W2:Y:S02]  /*26a0*/  LDCU UR5, c[0x0][0x3c0] ;  /* 0x00007800ff0577ac */ /* 0x000ea40008000800 */
[----:B--2---:R-:W-:Y:S01]  /*26b0*/  IMAD R9, R8, UR5, R7 ;  /* 0x0000000508097c24 */ /* 0x004fe2000f8e0207 */
[----:B------:R-:W-:-:S03]  /*26c0*/  IADD3 R7, PT, PT, R7, 0x2, RZ ;  /* 0x0000000207077810 */ /* 0x000fc60007ffe0ff */
[----:B-1----:R-:W-:-:S05]  /*26d0*/  IMAD.WIDE R2, R9, 0x4, R2 ;  /* 0x0000000409027825 */ /* 0x002fca00078e0202 */
[----:B------:R1:W-:Y:S04]  /*26e0*/  STG.E desc[UR28][R2.64], RZ ;  /* 0x000000ff02007986 */ /* 0x0003e8000c10191c */
[----:B------:R1:W-:Y:S02]  /*26f0*/  STG.E desc[UR28][R2.64+0x4], RZ ;  /* 0x000004ff02007986 */ /* 0x0003e4000c10191c */
.L_x_52:
[----:B-12---:R-:W-:-:S04]  /*2700*/  @P2 IMAD R3, R8, R10, R7 ;  /* 0x0000000a08032224 */ /* 0x006fc800078e0207 */
[----:B0-----:R-:W-:-:S05]  /*2710*/  @P2 IMAD.WIDE R2, R3, 0x4, R4 ;  /* 0x0000000403022825 */ /* 0x001fca00078e0204 */
[----:B------:R0:W-:Y:S02]  /*2720*/  @P2 STG.E desc[UR28][R2.64], RZ ;  /* 0x000000ff02002986 */ /* 0x0001e4000c10191c */
.L_x_51:
[----:B------:R-:W-:-:S06]  /*2730*/  UIADD3 UR4, UPT, UPT, UR4, 0x1, URZ ;  /* 0x0000000104047890 */ /* 0x000fcc000fffe0ff */
[----:B------:R-:W-:-:S13]  /*2740*/  ISETP.NE.AND P1, PT, R11, UR4, PT ;  /* 0x000000040b007c0c */ /* 0x000fda000bf25270 */
[----:B------:R-:W-:Y:S05]  /*2750*/  @!P1 EXIT ;  /* 0x000000000000994d */ /* 0x000fea0003800000 */
[----:B------:R-:W-:Y:S05]  /*2760*/  BRA `(.L_x_53) ;  /* 0xfffffffc00687947 */ /* 0x000fea000383ffff */
.L_x_48:
[----:B------:R-:W-:Y:S01]  /*2770*/  LOP3.LUT R12, R6, 0x7, RZ, 0xc0, !PT ;  /* 0x00000007060c7812 */ /* 0x000fe200078ec0ff */
[----:B------:R-:W-:Y:S01]  /*2780*/  UMOV UR4, URZ ;  /* 0x000000ff00047c82 */ /* 0x000fe20008000000 */
[----:B------:R-:W-:Y:S02]  /*2790*/  ISETP.GE.U32.AND P0, PT, R2, 0x7, PT ;  /* 0x000000070200780c */ /* 0x000fe40003f06070 */
[----:B------:R-:W-:Y:S02]  /*27a0*/  IADD3 R3, PT, PT, R12, -0x1, RZ ;  /* 0xffffffff0c037810 */ /* 0x000fe40007ffe0ff */
[C---:B------:R-:W-:Y:S02]  /*27b0*/  LOP3.LUT R13, R6.reuse, 0x3, RZ, 0xc0, !PT ;  /* 0x00000003060d7812 */ /* 0x040fe400078ec0ff */
[----:B------:R-:W-:Y:S02]  /*27c0*/  ISETP.GE.U32.AND P1, PT, R3, 0x3, PT ;  /* 0x000000030300780c */ /* 0x000fe40003f26070 */
[----:B------:R-:W-:-:S11]  /*27d0*/  LOP3.LUT R2, R6, 0x7ffffff8, RZ, 0xc0, !PT ;  /* 0x7ffffff806027812 */ /* 0x000fd600078ec0ff */
.L_x_58:
[----:B0-----:R-:W0:Y:S01]  /*27e0*/  LDC R3, c[0x0][0x3bc] ;  /* 0x0000ef00ff037b82 */ /* 0x001e220000000800 */
[----:B-1----:R-:W-:Y:S02]  /*27f0*/  HFMA2 R5, -RZ, RZ, 0, 0 ;  /* 0x00000000ff057431 */ /* 0x002fe400000001ff */
[----:B0-----:R-:W-:Y:S01]  /*2800*/  IMAD R4, R0, R3, UR4 ;  /* 0x0000000400047e24 */ /* 0x001fe2000f8e0203 */
[----:B------:R-:W-:Y:S06]  /*2810*/  @!P0 BRA `(.L_x_54) ;  /* 0x0000000000848947 */ /* 0x000fec0003800000 */
[----:B------:R-:W-:-:S05]  /*2820*/  UMOV UR5, URZ ;  /* 0x000000ff00057c82 */ /* 0x000fca0008000000 */
.L_x_55:
[----:B0-----:R-:W2:Y:S01]  /*2830*/  LDG.E R5, desc[UR28][R10.64] ;  /* 0x0000001c0a057981 */ /* 0x001ea2000c1e1900 */
[----:B------:R-:W0:Y:S08]  /*2840*/  LDC R9, c[0x0][0x3c0] ;  /* 0x0000f000ff097b82 */ /* 0x000e300000000800 */
[----:B------:R-:W1:Y:S01]  /*2850*/  LDC.64 R6, c[0x0][0x3c8] ;  /* 0x0000f200ff067b82 */ /* 0x000e620000000a00 */
[----:B0-----:R-:W-:-:S04]  /*2860*/  IMAD R9, R4, R9, UR5 ;  /* 0x0000000504097e24 */ /* 0x001fc8000f8e0209 */
[----:B-1----:R-:W-:-:S04]  /*2870*/  IMAD.WIDE R6, R9, 0x4, R6 ;  /* 0x0000000409067825 */ /* 0x002fc800078e0206 */
[----:B--2---:R-:W-:-:S05]  /*2880*/  FADD R5, RZ, R5 ;  /* 0x00000005ff057221 */ /* 0x004fca0000000000 */
[----:B------:R0:W-:Y:S04]  /*2890*/  STG.E desc[UR28][R6.64], R5 ;  /* 0x0000000506007986 */ /* 0x0001e8000c10191c */
[----:B------:R-:W2:Y:S02]  /*28a0*/  LDG.E R8, desc[UR28][R10.64] ;  /* 0x0000001c0a087981 */ /* 0x000ea4000c1e1900 */
[----:B--2---:R-:W-:-:S05]  /*28b0*/  FADD R9, RZ, R8 ;  /* 0x00000008ff097221 */ /* 0x004fca0000000000 */
[----:B------:R1:W-:Y:S04]  /*28c0*/  STG.E desc[UR28][R6.64+0x4], R9 ;  /* 0x0000040906007986 */ /* 0x0003e8000c10191c */
[----:B------:R-:W2:Y:S02]  /*28d0*/  LDG.E R8, desc[UR28][R10.64] ;  /* 0x0000001c0a087981 */ /* 0x000ea4000c1e1900 */
[----:B--2---:R-:W-:-:S05]  /*28e0*/  FADD R15, RZ, R8 ;  /* 0x00000008ff0f7221 */ /* 0x004fca0000000000 */
[----:B------:R2:W-:Y:S04]  /*28f0*/  STG.E desc[UR28][R6.64+0x8], R15 ;  /* 0x0000080f06007986 */ /* 0x0005e8000c10191c */
[----:B------:R-:W3:Y:S02]  /*2900*/  LDG.E R8, desc[UR28][R10.64] ;  /* 0x0000001c0a087981 */ /* 0x000ee4000c1e1900 */
[----:B---3--:R-:W-:-:S05]  /*2910*/  FADD R17, RZ, R8 ;  /* 0x00000008ff117221 */ /* 0x008fca0000000000 */
[----:B------:R3:W-:Y:S04]  /*2920*/  STG.E desc[UR28][R6.64+0xc], R17 ;  /* 0x00000c1106007986 */ /* 0x0007e8000c10191c */
[----:B------:R-:W0:Y:S02]  /*2930*/  LDG.E R8, desc[UR28][R10.64] ;  /* 0x0000001c0a087981 */ /* 0x000e24000c1e1900 */
[----:B0-----:R-:W-:-:S05]  /*2940*/  FADD R5, RZ, R8 ;  /* 0x00000008ff057221 */ /* 0x001fca0000000000 */
[----:B------:R0:W-:Y:S04]  /*2950*/  STG.E desc[UR28][R6.64+0x10], R5 ;  /* 0x0000100506007986 */ /* 0x0001e8000c10191c */
[----:B------:R-:W1:Y:S02]  /*2960*/  LDG.E R8, desc[UR28][R10.64] ;  /* 0x0000001c0a087981 */ /* 0x000e64000c1e1900 */
[----:B-1----:R-:W-:-:S05]  /*2970*/  FADD R9, RZ, R8 ;  /* 0x00000008ff097221 */ /* 0x002fca0000000000 */
[----:B------:R0:W-:Y:S04]  /*2980*/  STG.E desc[UR28][R6.64+0x14], R9 ;  /* 0x0000140906007986 */ /* 0x0001e8000c10191c */
[----:B------:R-:W2:Y:S01]  /*2990*/  LDG.E R8, desc[UR28][R10.64] ;  /* 0x0000001c0a087981 */ /* 0x000ea2000c1e1900 */
[----:B------:R-:W-:Y:S01]  /*29a0*/  UIADD3 UR5, UPT, UPT, UR5, 0x8, URZ ;  /* 0x0000000805057890 */ /* 0x000fe2000fffe0ff */
[----:B--2---:R-:W-:-:S05]  /*29b0*/  FADD R15, RZ, R8 ;  /* 0x00000008ff0f7221 */ /* 0x004fca0000000000 */
[----:B------:R0:W-:Y:S04]  /*29c0*/  STG.E desc[UR28][R6.64+0x18], R15 ;  /* 0x0000180f06007986 */ /* 0x0001e8000c10191c */
[----:B------:R-:W3:Y:S01]  /*29d0*/  LDG.E R8, desc[UR28][R10.64] ;  /* 0x0000001c0a087981 */ /* 0x000ee2000c1e1900 */
[----:B------:R-:W-:Y:S01]  /*29e0*/  ISETP.NE.AND P2, PT, R2, UR5, PT ;  /* 0x0000000502007c0c */ /* 0x000fe2000bf45270 */
[----:B---3--:R-:W-:-:S05]  /*29f0*/  FADD R17, RZ, R8 ;  /* 0x00000008ff117221 */ /* 0x008fca0000000000 */
[----:B------:R0:W-:Y:S07]  /*2a00*/  STG.E desc[UR28][R6.64+0x1c], R17 ;  /* 0x00001c1106007986 */ /* 0x0001ee000c10191c */
[----:B------:R-:W-:Y:S05]  /*2a10*/  @P2 BRA `(.L_x_55) ;  /* 0xfffffffc00842947 */ /* 0x000fea000383ffff */
[----:B0-----:R-:W-:-:S07]  /*2a20*/  MOV R5, R2 ;  /* 0x0000000200057202 */ /* 0x001fce0000000f00 */
.L_x_54:
[----:B------:R-:W-:-:S13]  /*2a30*/  ISETP.NE.AND P2, PT, R12, RZ, PT ;  /* 0x000000ff0c00720c */ /* 0x000fda0003f45270 */
[----:B------:R-:W-:Y:S05]  /*2a40*/  @!P2 BRA `(.L_x_56) ;  /* 0x00000000009ca947 */ /* 0x000fea0003800000 */
[----:B------:R-:W-:Y:S01]  /*2a50*/  ISETP.NE.AND P2, PT, R13, RZ, PT ;  /* 0x000000ff0d00720c */ /* 0x000fe20003f45270 */
[----:B------:R-:W-:-:S12]  /*2a60*/  @!P1 BRA `(.L_x_57) ;  /* 0x0000000000449947 */ /* 0x000fd80003800000 */
[----:B------:R-:W2:Y:S01]  /*2a70*/  LDG.E R8, desc[UR28][R10.64] ;  /* 0x0000001c0a087981 */ /* 0x000ea2000c1e1900 */
[----:B------:R-:W0:Y:S01]  /*2a80*/  LDC.64 R6, c[0x0][0x3c8] ;  /* 0x0000f200ff067b82 */ /* 0x000e220000000a00 */
[----:B------:R-:W1:Y:S02]  /*2a90*/  LDCU UR5, c[0x0][0x3c0] ;  /* 0x00007800ff0577ac */ /* 0x000e640008000800 */
[----:B-1----:R-:W-:-:S04]  /*2aa0*/  IMAD R15, R4, UR5, R5 ;  /* 0x00000005040f7c24 */ /* 0x002fc8000f8e0205 */
[----:B0-----:R-:W-:-:S04]  /*2ab0*/  IMAD.WIDE R6, R15, 0x4, R6 ;  /* 0x000000040f067825 */ /* 0x001fc800078e0206 */
        /* <DEDUP_REMOVED lines=8> */
[----:B------:R-:W2:Y:S01]  /*2b40*/  LDG.E R8, desc[UR28][R10.64] ;  /* 0x0000001c0a087981 */ /* 0x000ea2000c1e1900 */
[----:B------:R-:W-:Y:S01]  /*2b50*/  IADD3 R5, PT, PT, R5, 0x4, RZ ;  /* 0x0000000405057810 */ /* 0x000fe20007ffe0ff */
[----:B--2---:R-:W-:-:S05]  /*2b60*/  FADD R19, RZ, R8 ;  /* 0x00000008ff137221 */ /* 0x004fca0000000000 */
[----:B------:R0:W-:Y:S02]  /*2b70*/  STG.E desc[UR28][R6.64+0xc], R19 ;  /* 0x00000c1306007986 */ /* 0x0001e4000c10191c */
.L_x_57:
[----:B------:R-:W-:Y:S05]  /*2b80*/  @!P2 BRA `(.L_x_56) ;  /* 0x00000000004ca947 */ /* 0x000fea0003800000 */
[----:B------:R-:W-:Y:S01]  /*2b90*/  ISETP.NE.AND P2, PT, R13, 0x1, PT ;  /* 0x000000010d00780c */ /* 0x000fe20003f45270 */
[----:B------:R-:W1:-:S12]  /*2ba0*/  LDC R16, c[0x0][0x3c0] ;  /* 0x0000f000ff107b82 */ /* 0x000e580000000800 */
[----:B------:R-:W2:Y:S01]  /*2bb0*/  @P2 LDG.E R8, desc[UR28][R10.64] ;  /* 0x0000001c0a082981 */ /* 0x000ea2000c1e1900 */
[----:B0-----:R-:W0:Y:S01]  /*2bc0*/  @P2 LDC.64 R6, c[0x0][0x3c8] ;  /* 0x0000f200ff062b82 */ /* 0x001e220000000a00 */
[----:B-1----:R-:W-:-:S04]  /*2bd0*/  @P2 IMAD R9, R4, R16, R5 ;  /* 0x0000001004092224 */ /* 0x002fc800078e0205 */
[----:B0-----:R-:W-:-:S04]  /*2be0*/  @P2 IMAD.WIDE R6, R9, 0x4, R6 ;  /* 0x0000000409062825 */ /* 0x001fc800078e0206 */
[----:B--2---:R-:W-:-:S05]  /*2bf0*/  @P2 FADD R15, RZ, R8 ;  /* 0x00000008ff0f2221 */ /* 0x004fca0000000000 */
[----:B------:R1:W-:Y:S04]  /*2c00*/  @P2 STG.E desc[UR28][R6.64], R15 ;  /* 0x0000000f06002986 */ /* 0x0003e8000c10191c */
[----:B------:R-:W2:Y:S01]  /*2c10*/  @P2 LDG.E R8, desc[UR28][R10.64] ;  /* 0x0000001c0a082981 */ /* 0x000ea2000c1e1900 */
[----:B------:R-:W-:Y:S02]  /*2c20*/  LOP3.LUT P3, RZ, R16, 0x1, RZ, 0xc0, !PT ;  /* 0x0000000110ff7812 */ /* 0x000fe4000786c0ff */
[----:B------:R-:W-:Y:S01]  /*2c30*/  @P2 IADD3 R5, PT, PT, R5, 0x2, RZ ;  /* 0x0000000205052810 */ /* 0x000fe20007ffe0ff */
[----:B--2---:R-:W-:-:S10]  /*2c40*/  @P2 FADD R17, RZ, R8 ;  /* 0x00000008ff112221 */ /* 0x004fd40000000000 */
[----:B------:R-:W0:Y:S01]  /*2c50*/  @P3 LDC.64 R8, c[0x0][0x3c8] ;  /* 0x0000f200ff083b82 */ /* 0x000e220000000a00 */
[----:B------:R1:W-:Y:S04]  /*2c60*/  @P2 STG.E desc[UR28][R6.64+0x4], R17 ;  /* 0x0000041106002986 */ /* 0x0003e8000c10191c */
[----:B------:R-:W2:Y:S01]  /*2c70*/  @P3 LDG.E R14, desc[UR28][R10.64] ;  /* 0x0000001c0a0e3981 */ /* 0x000ea2000c1e1900 */
[----:B------:R-:W-:-:S04]  /*2c80*/  @P3 IMAD R5, R4, R16, R5 ;  /* 0x0000001004053224 */ /* 0x000fc800078e0205 */
[----:B0-----:R-:W-:-:S04]  /*2c90*/  @P3 IMAD.WIDE R4, R5, 0x4, R8 ;  /* 0x0000000405043825 */ /* 0x001fc800078e0208 */
[----:B--2---:R-:W-:-:S05]  /*2ca0*/  @P3 FADD R9, RZ, R14 ;  /* 0x0000000eff093221 */ /* 0x004fca0000000000 */
[----:B------:R1:W-:Y:S02]  /*2cb0*/  @P3 STG.E desc[UR28][R4.64], R9 ;  /* 0x0000000904003986 */ /* 0x0003e4000c10191c */
.L_x_56:
[----:B------:R-:W-:-:S06]  /*2cc0*/  UIADD3 UR4, UPT, UPT, UR4, 0x1, URZ ;  /* 0x0000000104047890 */ /* 0x000fcc000fffe0ff */
[----:B------:R-:W-:-:S13]  /*2cd0*/  ISETP.NE.AND P2, PT, R3, UR4, PT ;  /* 0x0000000403007c0c */ /* 0x000fda000bf45270 */
[----:B------:R-:W-:Y:S05]  /*2ce0*/  @!P2 EXIT ;  /* 0x000000000000a94d */ /* 0x000fea0003800000 */
[----:B------:R-:W-:Y:S05]  /*2cf0*/  BRA `(.L_x_58) ;  /* 0xfffffff800b87947 */ /* 0x000fea000383ffff */
.L_x_25:
[----:B------:R-:W0:Y:S01]  /*2d00*/  LDCU.64 UR4, c[0x0][0x3a8] ;  /* 0x00007500ff0477ac */ /* 0x000e220008000a00 */
[----:B------:R-:W-:Y:S01]  /*2d10*/  IADD3 R2, PT, PT, R6, -0x1, RZ ;  /* 0xffffffff06027810 */ /* 0x000fe20007ffe0ff */
[----:B0-----:R-:W-:-:S04]  /*2d20*/  UISETP.NE.U32.AND UP0, UPT, UR4, URZ, UPT ;  /* 0x000000ff0400728c */ /* 0x001fc8000bf05070 */
[----:B------:R-:W-:-:S09]  /*2d30*/  UISETP.NE.AND.EX UP0, UPT, UR5, URZ, UPT, UP0 ;  /* 0x000000ff0500728c */ /* 0x000fd2000bf05300 */
[----:B------:R-:W-:Y:S05]  /*2d40*/  BRA.U UP0, `(.L_x_59) ;  /* 0x0000000100a87547 */ /* 0x000fea000b800000 */
[----:B------:R-:W-:Y:S01]  /*2d50*/  ISETP.GE.U32.AND P0, PT, R2, 0x3, PT ;  /* 0x000000030200780c */ /* 0x000fe20003f06070 */
[----:B------:R-:W-:Y:S01]  /*2d60*/  UMOV UR4, URZ ;  /* 0x000000ff00047c82 */ /* 0x000fe20008000000 */
[C---:B------:R-:W-:Y:S02]  /*2d70*/  LOP3.LUT R12, R6.reuse, 0x3, RZ, 0xc0, !PT ;  /* 0x00000003060c7812 */ /* 0x040fe400078ec0ff */
[----:B------:R-:W-:-:S09]  /*2d80*/  LOP3.LUT R8, R6, 0x7ffffffc, RZ, 0xc0, !PT ;  /* 0x7ffffffc06087812 */ /* 0x000fd200078ec0ff */
.L_x_64:
[----:B0-----:R-:W0:Y:S01]  /*2d90*/  LDC R11, c[0x0][0x3bc] ;  /* 0x0000ef00ff0b7b82 */ /* 0x001e220000000800 */
[----:B------:R-:W-:Y:S02]  /*2da0*/  HFMA2 R6, -RZ, RZ, 0, 0 ;  /* 0x00000000ff067431 */ /* 0x000fe400000001ff */
[----:B0-----:R-:W-:Y:S01]  /*2db0*/  IMAD R9, R0, R11, UR4 ;  /* 0x0000000400097e24 */ /* 0x001fe2000f8e020b */
[----:B--2---:R-:W-:Y:S06]  /*2dc0*/  @!P0 BRA `(.L_x_60) ;  /* 0x0000000000348947 */ /* 0x004fec0003800000 */
[----:B------:R-:W0:Y:S01]  /*2dd0*/  LDC R6, c[0x0][0x3c0] ;  /* 0x0000f000ff067b82 */ /* 0x000e220000000800 */
[----:B------:R-:W-:-:S07]  /*2de0*/  UMOV UR5, URZ ;  /* 0x000000ff00057c82 */ /* 0x000fce0008000000 */
[----:B------:R-:W1:Y:S02]  /*2df0*/  LDC.64 R4, c[0x0][0x3c8] ;  /* 0x0000f200ff047b82 */ /* 0x000e640000000a00 */
.L_x_61:
        /* <DEDUP_REMOVED lines=10> */
.L_x_60:
        /* <DEDUP_REMOVED lines=14> */
.L_x_63:
[----:B-12---:R-:W-:-:S04]  /*2f80*/  @P2 IMAD R3, R9, R10, R6 ;  /* 0x0000000a09032224 */ /* 0x006fc800078e0206 */
[----:B0-----:R-:W-:-:S05]  /*2f90*/  @P2 IMAD.WIDE R2, R3, 0x4, R4 ;  /* 0x0000000403022825 */ /* 0x001fca00078e0204 */
[----:B------:R0:W-:Y:S02]  /*2fa0*/  @P2 STG.E desc[UR28][R2.64], RZ ;  /* 0x000000ff02002986 */ /* 0x0001e4000c10191c */
.L_x_62:
[----:B------:R-:W-:-:S06]  /*2fb0*/  UIADD3 UR4, UPT, UPT, UR4, 0x1, URZ ;  /* 0x0000000104047890 */ /* 0x000fcc000fffe0ff */
[----:B------:R-:W-:-:S13]  /*2fc0*/  ISETP.NE.AND P1, PT, R11, UR4, PT ;  /* 0x000000040b007c0c */ /* 0x000fda000bf25270 */
[----:B------:R-:W-:Y:S05]  /*2fd0*/  @!P1 EXIT ;  /* 0x000000000000994d */ /* 0x000fea0003800000 */
[----:B------:R-:W-:Y:S05]  /*2fe0*/  BRA `(.L_x_64) ;  /* 0xfffffffc00687947 */ /* 0x000fea000383ffff */
.L_x_59:
[----:B------:R-:W-:Y:S01]  /*2ff0*/  LOP3.LUT R12, R6, 0x7, RZ, 0xc0, !PT ;  /* 0x00000007060c7812 */ /* 0x000fe200078ec0ff */
[----:B------:R-:W-:Y:S01]  /*3000*/  UMOV UR4, URZ ;  /* 0x000000ff00047c82 */ /* 0x000fe20008000000 */
[----:B------:R-:W-:Y:S02]  /*3010*/  ISETP.GE.U32.AND P0, PT, R2, 0x7, PT ;  /* 0x000000070200780c */ /* 0x000fe40003f06070 */
[----:B------:R-:W-:Y:S02]  /*3020*/  IADD3 R3, PT, PT, R12, -0x1, RZ ;  /* 0xffffffff0c037810 */ /* 0x000fe40007ffe0ff */
[C---:B------:R-:W-:Y:S02]  /*3030*/  LOP3.LUT R13, R6.reuse, 0x3, RZ, 0xc0, !PT ;  /* 0x00000003060d7812 */ /* 0x040fe400078ec0ff */
[----:B------:R-:W-:Y:S02]  /*3040*/  ISETP.GE.U32.AND P1, PT, R3, 0x3, PT ;  /* 0x000000030300780c */ /* 0x000fe40003f26070 */
[----:B------:R-:W-:-:S11]  /*3050*/  LOP3.LUT R2, R6, 0x7ffffff8, RZ, 0xc0, !PT ;  /* 0x7ffffff806027812 */ /* 0x000fd600078ec0ff */
.L_x_69:
[----:B0-----:R-:W0:Y:S01]  /*3060*/  LDC R3, c[0x0][0x3bc] ;  /* 0x0000ef00ff037b82 */ /* 0x001e220000000800 */
[----:B-1----:R-:W-:Y:S02]  /*3070*/  HFMA2 R5, -RZ, RZ, 0, 0 ;  /* 0x00000000ff057431 */ /* 0x002fe400000001ff */
[----:B0-----:R-:W-:Y:S01]  /*3080*/  IMAD R4, R0, R3, UR4 ;  /* 0x0000000400047e24 */ /* 0x001fe2000f8e0203 */
[----:B------:R-:W-:Y:S06]  /*3090*/  @!P0 BRA `(.L_x_65) ;  /* 0x0000000000848947 */ /* 0x000fec0003800000 */
[----:B------:R-:W-:-:S05]  /*30a0*/  UMOV UR5, URZ ;  /* 0x000000ff00057c82 */ /* 0x000fca0008000000 */
.L_x_66:
        /* <DEDUP_REMOVED lines=32> */
.L_x_65:
        /* <DEDUP_REMOVED lines=21> */
.L_x_68:
        /* <DEDUP_REMOVED lines=20> */
.L_x_67:
[----:B------:R-:W-:-:S06]  /*3540*/  UIADD3 UR4, UPT, UPT, UR4, 0x1, URZ ;  /* 0x0000000104047890 */ /* 0x000fcc000fffe0ff */
[----:B------:R-:W-:-:S13]  /*3550*/  ISETP.NE.AND P2, PT, R3, UR4, PT ;  /* 0x0000000403007c0c */ /* 0x000fda000bf45270 */
[----:B------:R-:W-:Y:S05]  /*3560*/  @!P2 EXIT ;  /* 0x000000000000a94d */ /* 0x000fea0003800000 */
[----:B------:R-:W-:Y:S05]  /*3570*/  BRA `(.L_x_69) ;  /* 0xfffffff800b87947 */ /* 0x000fea000383ffff */
.L_x_24:
        /* <DEDUP_REMOVED lines=8> */
[----:B------:R-:W-:Y:S02]  /*3600*/  IADD3 R2, PT, PT, R10, -0x1, RZ ;  /* 0xffffffff0a027810 */ /* 0x000fe40007ffe0ff */
[----:B------:R-:W-:Y:S02]  /*3610*/  LOP3.LUT R12, R6, 0x3, RZ, 0xc0, !PT ;  /* 0x00000003060c7812 */ /* 0x000fe400078ec0ff */
[----:B------:R-:W-:Y:S02]  /*3620*/  ISETP.GE.U32.AND P1, PT, R2, 0x3, PT ;  /* 0x000000030200780c */ /* 0x000fe40003f26070 */
[----:B------:R-:W-:-:S11]  /*3630*/  LOP3.LUT R8, R6, 0x7ffffff8, RZ, 0xc0, !PT ;  /* 0x7ffffff806087812 */ /* 0x000fd600078ec0ff */
.L_x_76:
[----:B0-----:R-:W0:Y:S01]  /*3640*/  LDC R9, c[0x0][0x3bc] ;  /* 0x0000ef00ff097b82 */ /* 0x001e220000000800 */
[----:B------:R-:W-:Y:S02]  /*3650*/  HFMA2 R6, -RZ, RZ, 0, 0 ;  /* 0x00000000ff067431 */ /* 0x000fe400000001ff */
[----:B0-----:R-:W-:Y:S01]  /*3660*/  IMAD R7, R0, R9, UR4 ;  /* 0x0000000400077e24 */ /* 0x001fe2000f8e0209 */
[----:B-12---:R-:W-:Y:S06]  /*3670*/  @!P0 BRA `(.L_x_71) ;  /* 0x0000000000448947 */ /* 0x006fec0003800000 */
[----:B------:R-:W0:Y:S01]  /*3680*/  LDC R6, c[0x0][0x3c0] ;  /* 0x0000f000ff067b82 */ /* 0x000e220000000800 */
[----:B------:R-:W-:-:S07]  /*3690*/  UMOV UR5, URZ ;  /* 0x000000ff00057c82 */ /* 0x000fce0008000000 */
[----:B------:R-:W1:Y:S02]  /*36a0*/  LDC.64 R4, c[0x0][0x3c8] ;  /* 0x0000f200ff047b82 */ /* 0x000e640000000a00 */
.L_x_72:
[----:B0-2---:R-:W-:Y:S01]  /*36b0*/  IMAD R3, R7, R6, UR5 ;  /* 0x0000000507037e24 */ /* 0x005fe2000f8e0206 */
[----:B------:R-:W-:-:S03]  /*36c0*/  UIADD3 UR5, UPT, UPT, UR5, 0x8, URZ ;  /* 0x0000000805057890 */ /* 0x000fc6000fffe0ff */
[----:B-1----:R-:W-:-:S03]  /*36d0*/  IMAD.WIDE R2, R3, 0x4, R4 ;  /* 0x0000000403027825 */ /* 0x002fc600078e0204 */
[----:B------:R-:W-:Y:S02]  /*36e0*/  ISETP.NE.AND P2, PT, R8, UR5, PT ;  /* 0x0000000508007c0c */ /* 0x000fe4000bf45270 */
[----:B------:R2:W-:Y:S04]  /*36f0*/  STG.E desc[UR28][R2.64], RZ ;  /* 0x000000ff02007986 */ /* 0x0005e8000c10191c */
[----:B------:R2:W-:Y:S04]  /*3700*/  STG.E desc[UR28][R2.64+0x4], RZ ;  /* 0x000004ff02007986 */ /* 0x0005e8000c10191c */
[----:B------:R2:W-:Y:S04]  /*3710*/  STG.E desc[UR28][R2.64+0x8], RZ ;  /* 0x000008ff02007986 */ /* 0x0005e8000c10191c */
[----:B------:R2:W-:Y:S04]  /*3720*/  STG.E desc[UR28][R2.64+0xc], RZ ;  /* 0x00000cff02007986 */ /* 0x0005e8000c10191c */
[----:B------:R2:W-:Y:S04]  /*3730*/  STG.E desc[UR28][R2.64+0x10], RZ ;  /* 0x000010ff02007986 */ /* 0x0005e8000c10191c */
[----:B------:R2:W-:Y:S04]  /*3740*/  STG.E desc[UR28][R2.64+0x14], RZ ;  /* 0x000014ff02007986 */ /* 0x0005e8000c10191c */
[----:B------:R2:W-:Y:S04]  /*3750*/  STG.E desc[UR28][R2.64+0x18], RZ ;  /* 0x000018ff02007986 */ /* 0x0005e8000c10191c */
[----:B------:R2:W-:Y:S01]  /*3760*/  STG.E desc[UR28][R2.64+0x1c], RZ ;  /* 0x00001cff02007986 */ /* 0x0005e2000c10191c */
[----:B------:R-:W-:Y:S05]  /*3770*/  @P2 BRA `(.L_x_72) ;  /* 0xfffffffc00cc2947 */ /* 0x000fea000383ffff */
[----:B------:R-:W-:-:S07]  /*3780*/  MOV R6, R8 ;  /* 0x0000000800067202 */ /* 0x000fce0000000f00 */
.L_x_71:
[----:B------:R-:W-:-:S13]  /*3790*/  ISETP.NE.AND P2, PT, R10, RZ, PT ;  /* 0x000000ff0a00720c */ /* 0x000fda0003f45270 */
[----:B------:R-:W-:Y:S05]  /*37a0*/  @!P2 BRA `(.L_x_73) ;  /* 0x00000000006ca947 */ /* 0x000fea0003800000 */
[----:B------:R-:W-:Y:S01]  /*37b0*/  ISETP.NE.AND P2, PT, R12, RZ, PT ;  /* 0x000000ff0c00720c */ /* 0x000fe20003f45270 */
[----:B------:R-:W-:-:S12]  /*37c0*/  @!P1 BRA `(.L_x_74) ;  /* 0x0000000000249947 */ /* 0x000fd80003800000 */
[----:B--2---:R-:W0:Y:S01]  /*37d0*/  LDC.64 R2, c[0x0][0x3c8] ;  /* 0x0000f200ff027b82 */ /* 0x004e220000000a00 */
[----:B------:R-:W1:Y:S02]  /*37e0*/  LDCU UR5, c[0x0][0x3c0] ;  /* 0x00007800ff0577ac */ /* 0x000e640008000800 */
[----:B-1----:R-:W-:Y:S01]  /*37f0*/  IMAD R5, R7, UR5, R6 ;  /* 0x0000000507057c24 */ /* 0x002fe2000f8e0206 */
[----:B------:R-:W-:-:S03]  /*3800*/  IADD3 R6, PT, PT, R6, 0x4, RZ ;  /* 0x0000000406067810 */ /* 0x000fc60007ffe0ff */
[----:B0-----:R-:W-:-:S05]  /*3810*/  IMAD.WIDE R2, R5, 0x4, R2 ;  /* 0x0000000405027825 */ /* 0x001fca00078e0202 */
[----:B------:R0:W-:Y:S04]  /*3820*/  STG.E desc[UR28][R2.64], RZ ;  /* 0x000000ff02007986 */ /* 0x0001e8000c10191c */
[----:B------:R0:W-:Y:S04]  /*3830*/  STG.E desc[UR28][R2.64+0x4], RZ ;  /* 0x000004ff02007986 */ /* 0x0001e8000c10191c */
[----:B------:R0:W-:Y:S04]  /*3840*/  STG.E desc[UR28][R2.64+0x8], RZ ;  /* 0x000008ff02007986 */ /* 0x0001e8000c10191c */
[----:B------:R0:W-:Y:S02]  /*3850*/  STG.E desc[UR28][R2.64+0xc], RZ ;  /* 0x00000cff02007986 */ /* 0x0001e4000c10191c */
.L_x_74:
[----:B------:R-:W-:Y:S05]  /*3860*/  @!P2 BRA `(.L_x_73) ;  /* 0x00000000003ca947 */ /* 0x000fea0003800000 */
[----:B------:R-:W1:Y:S01]  /*3870*/  LDC R13, c[0x0][0x3c0] ;  /* 0x0000f000ff0d7b82 */ /* 0x000e620000000800 */
[----:B------:R-:W-:Y:S02]  /*3880*/  ISETP.NE.AND P2, PT, R12, 0x1, PT ;  /* 0x000000010c00780c */ /* 0x000fe40003f45270 */
[----:B-1----:R-:W-:-:S13]  /*3890*/  LOP3.LUT P3, RZ, R13, 0x1, RZ, 0xc0, !PT ;  /* 0x000000010dff7812 */ /* 0x002fda000786c0ff */
[----:B------:R-:W1:Y:S01]  /*38a0*/  @P3 LDC.64 R4, c[0x0][0x3c8] ;  /* 0x0000f200ff043b82 */ /* 0x000e620000000a00 */
[----:B------:R-:W-:Y:S05]  /*38b0*/  @!P2 BRA `(.L_x_75) ;  /* 0x00000000001ca947 */ /* 0x000fea0003800000 */
[----:B0-2---:R-:W0:Y:S01]  /*38c0*/  LDC.64 R2, c[0x0][0x3c8] ;  /* 0x0000f200ff027b82 */ /* 0x005e220000000a00 */
[----:B------:R-:W2:Y:S02]  /*38d0*/  LDCU UR5, c[0x0][0x3c0] ;  /* 0x00007800ff0577ac */ /* 0x000ea40008000800 */
[----:B--2---:R-:W-:Y:S01]  /*38e0*/  IMAD R11, R7, UR5, R6 ;  /* 0x00000005070b7c24 */ /* 0x004fe2000f8e0206 */
[----:B------:R-:W-:-:S03]  /*38f0*/  IADD3 R6, PT, PT, R6, 0x2, RZ ;  /* 0x0000000206067810 */ /* 0x000fc60007ffe0ff */
[----:B0-----:R-:W-:-:S05]  /*3900*/  IMAD.WIDE R2, R11, 0x4, R2 ;  /* 0x000000040b027825 */ /* 0x001fca00078e0202 */
[----:B------:R3:W-:Y:S04]  /*3910*/  STG.E desc[UR28][R2.64], RZ ;  /* 0x000000ff02007986 */ /* 0x0007e8000c10191c */
[----:B------:R3:W-:Y:S02]  /*3920*/  STG.E desc[UR28][R2.64+0x4], RZ ;  /* 0x000004ff02007986 */ /* 0x0007e4000c10191c */
.L_x_75:
[----:B0-23--:R-:W-:-:S04]  /*3930*/  @P3 IMAD R3, R7, R13, R6 ;  /* 0x0000000d07033224 */ /* 0x00dfc800078e0206 */
[----:B-1----:R-:W-:-:S05]  /*3940*/  @P3 IMAD.WIDE R2, R3, 0x4, R4 ;  /* 0x0000000403023825 */ /* 0x002fca00078e0204 */
[----:B------:R1:W-:Y:S02]  /*3950*/  @P3 STG.E desc[UR28][R2.64], RZ ;  /* 0x000000ff02003986 */ /* 0x0003e4000c10191c */
.L_x_73:
[----:B------:R-:W-:-:S06]  /*3960*/  UIADD3 UR4, UPT, UPT, UR4, 0x1, URZ ;  /* 0x0000000104047890 */ /* 0x000fcc000fffe0ff */
[----:B------:R-:W-:-:S13]  /*3970*/  ISETP.NE.AND P2, PT, R9, UR4, PT ;  /* 0x0000000409007c0c */ /* 0x000fda000bf45270 */
[----:B------:R-:W-:Y:S05]  /*3980*/  @!P2 EXIT ;  /* 0x000000000000a94d */ /* 0x000fea0003800000 */
[----:B------:R-:W-:Y:S05]  /*3990*/  BRA `(.L_x_76) ;  /* 0xfffffffc00287947 */ /* 0x000fea000383ffff */
.L_x_70:
[C---:B------:R-:W-:Y:S01]  /*39a0*/  LOP3.LUT R12, R6.reuse, 0xf, RZ, 0xc0, !PT ;  /* 0x0000000f060c7812 */ /* 0x040fe200078ec0ff */
[----:B------:R-:W-:Y:S01]  /*39b0*/  UMOV UR4, URZ ;  /* 0x000000ff00047c82 */ /* 0x000fe20008000000 */
[----:B------:R-:W-:Y:S02]  /*39c0*/  LOP3.LUT R13, R6, 0x7, RZ, 0xc0, !PT ;  /* 0x00000007060d7812 */ /* 0x000fe400078ec0ff */
[----:B------:R-:W-:Y:S02]  /*39d0*/  IADD3 R2, PT, PT, R12, -0x1, RZ ;  /* 0xffffffff0c027810 */ /* 0x000fe40007ffe0ff */
[----:B------:R-:W-:Y:S02]  /*39e0*/  IADD3 R3, PT, PT, R13, -0x1, RZ ;  /* 0xffffffff0d037810 */ /* 0x000fe40007ffe0ff */
[----:B------:R-:W-:Y:S02]  /*39f0*/  ISETP.GE.U32.AND P0, PT, R2, 0x7, PT ;  /* 0x000000070200780c */ /* 0x000fe40003f06070 */
[----:B------:R-:W-:-:S02]  /*3a00*/  ISETP.GE.U32.AND P1, PT, R3, 0x3, PT ;  /* 0x000000030300780c */ /* 0x000fc40003f26070 */
[C---:B------:R-:W-:Y:S02]  /*3a10*/  LOP3.LUT R2, R6.reuse, 0x7ffffff0, RZ, 0xc0, !PT ;  /* 0x7ffffff006027812 */ /* 0x040fe400078ec0ff */
[----:B------:R-:W-:-:S09]  /*3a20*/  LOP3.LUT R3, R6, 0x3, RZ, 0xc0, !PT ;  /* 0x0000000306037812 */ /* 0x000fd200078ec0ff */
.L_x_82:
[----:B0-234-:R-:W0:Y:S01]  /*3a30*/  LDC R5, c[0x0][0x3bc] ;  /* 0x0000ef00ff057b82 */ /* 0x01de220000000800 */
[----:B------:R-:W-:Y:S01]  /*3a40*/  ISETP.GE.U32.AND P3, PT, R8, 0xf, PT ;  /* 0x0000000f0800780c */ /* 0x000fe20003f66070 */
[----:B0-----:R-:W-:Y:S01]  /*3a50*/  IMAD R4, R0, R5, UR4 ;  /* 0x0000000400047e24 */ /* 0x001fe2000f8e0205 */
[----:B------:R-:W-:-:S06]  /*3a60*/  UIADD3 UR4, UPT, UPT, UR4, 0x1, URZ ;  /* 0x0000000104047890 */ /* 0x000fcc000fffe0ff */
[----:B------:R-:W-:Y:S01]  /*3a70*/  ISETP.NE.AND P2, PT, R5, UR4, PT ;  /* 0x0000000405007c0c */ /* 0x000fe2000bf45270 */
[----:B------:R-:W-:-:S04]  /*3a80*/  HFMA2 R5, -RZ, RZ, 0, 0 ;  /* 0x00000000ff057431 */ /* 0x000fc800000001ff */
[----:B-1----:R-:W-:Y:S08]  /*3a90*/  @!P3 BRA `(.L_x_77) ;  /* 0x0000000000e4b947 */ /* 0x002ff00003800000 */
[----:B------:R-:W-:-:S05]  /*3aa0*/  UMOV UR5, URZ ;  /* 0x000000ff00057c82 */ /* 0x000fca0008000000 */
.L_x_78:
        /* <DEDUP_REMOVED lines=56> */
.L_x_77:
        /* <DEDUP_REMOVED lines=29> */
[----:B------:R-:W3:Y:S01]  /*4000*/  LDG.E R14, desc[UR28][R10.64] ;  /* 0x0000001c0a0e7981 */ /* 0x000ee2000c1e1900 */
[----:B------:R-:W-:Y:S01]  /*4010*/  IADD3 R5, PT, PT, R5, 0x8, RZ ;  /* 0x0000000805057810 */ /* 0x000fe20007ffe0ff */
[----:B---3--:R-:W-:-:S05]  /*4020*/  FADD R19, RZ, R14 ;  /* 0x0000000eff137221 */ /* 0x008fca0000000000 */
[----:B------:R0:W-:Y:S02]  /*4030*/  STG.E desc[UR28][R6.64+0x1c], R19 ;  /* 0x00001c1306007986 */ /* 0x0001e4000c10191c */
.L_x_80:
[----:B------:R-:W-:Y:S05]  /*4040*/  @!P3 BRA `(.L_x_79) ;  /* 0x000000000094b947 */ /* 0x000fea0003800000 */
[----:B------:R-:W-:Y:S01]  /*4050*/  ISETP.NE.AND P3, PT, R3, RZ, PT ;  /* 0x000000ff0300720c */ /* 0x000fe20003f65270 */
[----:B------:R-:W-:-:S12]  /*4060*/  @!P1 BRA `(.L_x_81) ;  /* 0x0000000000449947 */ /* 0x000fd80003800000 */
[----:B0-----:R-:W2:Y:S01]  /*4070*/  LDG.E R9, desc[UR28][R10.64] ;  /* 0x0000001c0a097981 */ /* 0x001ea2000c1e1900 */
        /* <DEDUP_REMOVED lines=16> */
.L_x_81:
[----:B------:R-:W-:Y:S05]  /*4180*/  @!P3 BRA `(.L_x_79) ;  /* 0x000000000044b947 */ /* 0x000fea0003800000 */
[----:B01----:R-:W2:Y:S01]  /*4190*/  LDG.E R9, desc[UR28][R10.64] ;  /* 0x0000001c0a097981 */ /* 0x003ea2000c1e1900 */
[----:B------:R-:W0:Y:S01]  /*41a0*/  LDC.64 R6, c[0x0][0x3c8] ;  /* 0x0000f200ff067b82 */ /* 0x000e220000000a00 */
[----:B------:R-:W1:Y:S01]  /*41b0*/  LDCU UR5, c[0x0][0x3c0] ;  /* 0x00007800ff0577ac */ /* 0x000e620008000800 */
[----:B------:R-:W-:Y:S01]  /*41c0*/  ISETP.NE.AND P3, PT, R3, 0x1, PT ;  /* 0x000000010300780c */ /* 0x000fe20003f65270 */
[----:B-1----:R-:W-:-:S04]  /*41d0*/  IMAD R5, R4, UR5, R5 ;  /* 0x0000000504057c24 */ /* 0x002fc8000f8e0205 */
[----:B0-----:R-:W-:-:S04]  /*41e0*/  IMAD.WIDE R4, R5, 0x4, R6 ;  /* 0x0000000405047825 */ /* 0x001fc800078e0206 */
[----:B--2---:R-:W-:-:S05]  /*41f0*/  FADD R9, RZ, R9 ;  /* 0x00000009ff097221 */ /* 0x004fca0000000000 */
[----:B------:R2:W-:Y:S01]  /*4200*/  STG.E desc[UR28][R4.64], R9 ;  /* 0x0000000904007986 */ /* 0x0005e2000c10191c */
[----:B------:R-:W-:Y:S05]  /*4210*/  @!P3 BRA `(.L_x_79) ;  /* 0x000000000020b947 */ /* 0x000fea0003800000 */
[----:B------:R-:W3:Y:S01]  /*4220*/  LDG.E R6, desc[UR28][R10.64] ;  /* 0x0000001c0a067981 */ /* 0x000ee2000c1e1900 */
[----:B------:R-:W-:Y:S01]  /*4230*/  ISETP.NE.AND P3, PT, R3, 0x2, PT ;  /* 0x000000020300780c */ /* 0x000fe20003f65270 */
[----:B---3--:R-:W-:-:S05]  /*4240*/  FADD R7, RZ, R6 ;  /* 0x00000006ff077221 */ /* 0x008fca0000000000 */
[----:B------:R3:W-:Y:S07]  /*4250*/  STG.E desc[UR28][R4.64+0x4], R7 ;  /* 0x0000040704007986 */ /* 0x0007ee000c10191c */
[----:B------:R-:W-:Y:S05]  /*4260*/  @!P3 BRA `(.L_x_79) ;  /* 0x00000000000cb947 */ /* 0x000fea0003800000 */
[----:B------:R-:W3:Y:S02]  /*4270*/  LDG.E R6, desc[UR28][R10.64] ;  /* 0x0000001c0a067981 */ /* 0x000ee4000c1e1900 */
[----:B---3--:R-:W-:-:S05]  /*4280*/  FADD R7, RZ, R6 ;  /* 0x00000006ff077221 */ /* 0x008fca0000000000 */
[----:B------:R4:W-:Y:S02]  /*4290*/  STG.E desc[UR28][R4.64+0x8], R7 ;  /* 0x0000080704007986 */ /* 0x0009e4000c10191c */
.L_x_79:
[----:B------:R-:W-:Y:S05]  /*42a0*/  @P2 BRA `(.L_x_82) ;  /* 0xfffffff400e02947 */ /* 0x000fea000383ffff */
[----:B------:R-:W-:Y:S05]  /*42b0*/  EXIT ;  /* 0x000000000000794d */ /* 0x000fea0003800000 */
.L_x_83:
        /* <DEDUP_REMOVED lines=12> */
.L_x_107:


//--------------------- .text._batch_norm         --------------------------
	.section	.text._batch_norm,"ax",@progbits
	.align	128
        .global         _batch_norm
        .type           _batch_norm,@function
        .size           _batch_norm,(.L_x_103 - _batch_norm)
        .other          _batch_norm,@"STO_CUDA_ENTRY STV_DEFAULT"
_batch_norm:
.text._batch_norm:
[----:B------:R-:W-:Y:S01]  /*0000*/  LDC R1, c[0x0][0x37c] ;  /* 0x0000df00ff017b82 */ /* 0x000fe20000000800 */
[----:B------:R-:W0:Y:S07]  /*0010*/  S2R R4, SR_CTAID.Y ;  /* 0x0000000000047919 */ /* 0x000e2e0000002600 */
[----:B------:R-:W0:Y:S01]  /*0020*/  LDC.64 R12, c[0x0][0x3a8] ;  /* 0x0000ea00ff0c7b82 */ /* 0x000e220000000a00 */
[----:B------:R-:W1:Y:S01]  /*0030*/  LDCU.64 UR4, c[0x0][0x358] ;  /* 0x00006b00ff0477ac */ /* 0x000e620008000a00 */
[----:B------:R-:W2:Y:S01]  /*0040*/  S2R R5, SR_TID.X ;  /* 0x0000000000057919 */ /* 0x000ea20000002100 */
[----:B------:R-:W2:Y:S01]  /*0050*/  LDCU.64 UR8, c[0x0][0x398] ;  /* 0x00007300ff0877ac */ /* 0x000ea20008000a00 */
[----:B------:R-:W3:Y:S04]  /*0060*/  S2R R7, SR_TID.Y ;  /* 0x0000000000077919 */ /* 0x000ee80000002200 */
[----:B------:R-:W4:Y:S08]  /*0070*/  S2UR UR6, SR_CTAID.X ;  /* 0x00000000000679c3 */ /* 0x000f300000002500 */
[----:B------:R-:W4:Y:S08]  /*0080*/  LDC R15, c[0x0][0x394] ;  /* 0x0000e500ff0f7b82 */ /* 0x000f300000000800 */
[----:B------:R-:W3:Y:S01]  /*0090*/  LDC.64 R10, c[0x0][0x3a0] ;  /* 0x0000e800ff0a7b82 */ /* 0x000ee20000000a00 */
[----:B0-----:R-:W-:-:S07]  /*00a0*/  IMAD.WIDE.U32 R12, R4, 0x4, R12 ;  /* 0x00000004040c7825 */ /* 0x001fce00078e000c */
[----:B------:R-:W0:Y:S01]  /*00b0*/  LDC.64 R8, c[0x0][0x380] ;  /* 0x0000e000ff087b82 */ /* 0x000e220000000a00 */
[----:B-1----:R-:W3:Y:S01]  /*00c0*/  LDG.E R12, desc[UR4][R12.64] ;  /* 0x000000040c0c7981 */ /* 0x002ee2000c1e1900 */
[----:B----4-:R-:W-:-:S06]  /*00d0*/  IMAD R0, R15, UR6, R4 ;  /* 0x000000060f007c24 */ /* 0x010fcc000f8e0204 */
[----:B------:R-:W1:Y:S01]  /*00e0*/  LDC.64 R2, c[0x0][0x3b0] ;  /* 0x0000ec00ff027b82 */ /* 0x000e620000000a00 */
[----:B--2---:R-:W-:-:S04]  /*00f0*/  IMAD R0, R0, UR8, R5 ;  /* 0x0000000800007c24 */ /* 0x004fc8000f8e0205 */
[----:B---3--:R-:W-:Y:S02]  /*0100*/  IMAD R5, R0, UR9, R7 ;  /* 0x0000000900057c24 */ /* 0x008fe4000f8e0207 */
[----:B------:R-:W-:-:S04]  /*0110*/  IMAD.WIDE.U32 R10, R4, 0x4, R10 ;  /* 0x00000004040a7825 */ /* 0x000fc800078e000a */
[----:B0-----:R-:W-:Y:S02]  /*0120*/  IMAD.WIDE.U32 R8, R5, 0x4, R8 ;  /* 0x0000000405087825 */ /* 0x001fe400078e0008 */
[----:B------:R-:W2:Y:S04]  /*0130*/  LDG.E R11, desc[UR4][R10.64] ;  /* 0x000000040a0b7981 */ /* 0x000ea8000c1e1900 */
[----:B------:R-:W2:Y:S01]  /*0140*/  LDG.E R0, desc[UR4][R8.64] ;  /* 0x0000000408007981 */ /* 0x000ea2000c1e1900 */
[----:B-1----:R-:W-:-:S05]  /*0150*/  IMAD.WIDE.U32 R2, R4, 0x4, R2 ;  /* 0x0000000404027825 */ /* 0x002fca00078e0002 */
[----:B------:R0:W5:Y:S02]  /*0160*/  LDG.E R6, desc[UR4][R2.64] ;  /* 0x0000000402067981 */ /* 0x000164000c1e1900 */
[----:B0-----:R-:W-:-:S04]  /*0170*/  FADD R2, R12, 9.9999997473787516356e-06 ;  /* 0x3727c5ac0c027421 */ /* 0x001fc80000000000 */
[----:B------:R-:W-:Y:S01]  /*0180*/  VIADD R14, R2, 0xf3000000 ;  /* 0xf3000000020e7836 */ /* 0x000fe20000000000 */
[----:B------:R0:W1:Y:S04]  /*0190*/  MUFU.RSQ R7, R2 ;  /* 0x0000000200077308 */ /* 0x0000680000001400 */
[----:B------:R-:W-:Y:S01]  /*01a0*/  ISETP.GT.U32.AND P0, PT, R14, 0x727fffff, PT ;  /* 0x727fffff0e00780c */ /* 0x000fe20003f04070 */
[----:B--2---:R-:W-:-:S12]  /*01b0*/  FADD R0, R0, -R11 ;  /* 0x8000000b00007221 */ /* 0x004fd80000000000 */
[----:B01----:R-:W-:Y:S05]  /*01c0*/  @!P0 BRA `(.L_x_84) ;  /* 0x0000000000108947 */ /* 0x003fea0003800000 */
[----:B------:R-:W-:-:S07]  /*01d0*/  MOV R9, 0x1f0 ;  /* 0x000001f000097802 */ /* 0x000fce0000000f00 */
[----:B-----5:R-:W-:Y:S05]  /*01e0*/  CALL.REL.NOINC `($__internal_0_$__cuda_sm20_sqrt_rn_f32_slowpath) ;  /* 0x00000000006c7944 */ /* 0x020fea0003c00000 */
[----:B------:R-:W-:Y:S01]  /*01f0*/  IMAD.MOV.U32 R3, RZ, RZ, R7 ;  /* 0x000000ffff037224 */ /* 0x000fe200078e0007 */
[----:B------:R-:W-:Y:S06]  /*0200*/  BRA `(.L_x_85) ;  /* 0x0000000000107947 */ /* 0x000fec0003800000 */
.L_x_84:
[----:B------:R-:W-:Y:S01]  /*0210*/  FMUL.FTZ R3, R2, R7 ;  /* 0x0000000702037220 */ /* 0x000fe20000410000 */
[----:B------:R-:W-:-:S03]  /*0220*/  FMUL.FTZ R7, R7, 0.5 ;  /* 0x3f00000007077820 */ /* 0x000fc60000410000 */
[----:B------:R-:W-:-:S04]  /*0230*/  FFMA R2, -R3, R3, R2 ;  /* 0x0000000303027223 */ /* 0x000fc80000000102 */
[----:B------:R-:W-:-:S07]  /*0240*/  FFMA R3, R2, R7, R3 ;  /* 0x0000000702037223 */ /* 0x000fce0000000003 */
.L_x_85:
[----:B------:R-:W0:Y:S01]  /*0250*/  MUFU.RCP R2, R3 ;  /* 0x0000000300027308 */ /* 0x000e220000001000 */
[----:B------:R-:W-:Y:S07]  /*0260*/  BSSY.RECONVERGENT B0, `(.L_x_86) ;  /* 0x000000b000007945 */ /* 0x000fee0003800200 */
[----:B------:R-:W1:Y:S01]  /*0270*/  FCHK P0, R0, R3 ;  /* 0x0000000300007302 */ /* 0x000e620000000000 */
[----:B0-----:R-:W-:-:S04]  /*0280*/  FFMA R7, R2, -R3, 1 ;  /* 0x3f80000002077423 */ /* 0x001fc80000000803 */
[----:B------:R-:W-:-:S04]  /*0290*/  FFMA R7, R2, R7, R2 ;  /* 0x0000000702077223 */ /* 0x000fc80000000002 */
[----:B------:R-:W-:-:S04]  /*02a0*/  FFMA R2, R0, R7, RZ ;  /* 0x0000000700027223 */ /* 0x000fc800000000ff */
[----:B------:R-:W-:-:S04]  /*02b0*/  FFMA R8, R2, -R3, R0 ;  /* 0x8000000302087223 */ /* 0x000fc80000000000 */
[----:B------:R-:W-:Y:S01]  /*02c0*/  FFMA R7, R7, R8, R2 ;  /* 0x0000000807077223 */ /* 0x000fe20000000002 */
[----:B-1----:R-:W-:Y:S06]  /*02d0*/  @!P0 BRA `(.L_x_87) ;  /* 0x00000000000c8947 */ /* 0x002fec0003800000 */
[----:B------:R-:W-:-:S07]  /*02e0*/  MOV R2, 0x300 ;  /* 0x0000030000027802 */ /* 0x000fce0000000f00 */
[----:B-----5:R-:W-:Y:S05]  /*02f0*/  CALL.REL.NOINC `($__internal_1_$__cuda_sm3x_div_rn_noftz_f32_slowpath) ;  /* 0x0000000000887944 */ /* 0x020fea0003c00000 */
[----:B------:R-:W-:-:S07]  /*0300*/  MOV R7, R0 ;  /* 0x0000000000077202 */ /* 0x000fce0000000f00 */
.L_x_87:
[----:B------:R-:W-:Y:S05]  /*0310*/  BSYNC.RECONVERGENT B0 ;  /* 0x0000000000007941 */ /* 0x000fea0003800200 */
.L_x_86:
[----:B------:R-:W0:Y:S08]  /*0320*/  LDC.64 R2, c[0x0][0x3b8] ;  /* 0x0000ee00ff027b82 */ /* 0x000e300000000a00 */
[----:B------:R-:W1:Y:S01]  /*0330*/  LDC.64 R8, c[0x0][0x388] ;  /* 0x0000e200ff087b82 */ /* 0x000e620000000a00 */
[----:B0-----:R-:W-:-:S06]  /*0340*/  IMAD.WIDE.U32 R2, R4, 0x4, R2 ;  /* 0x0000000404027825 */ /* 0x001fcc00078e0002 */
[----:B------:R-:W2:Y:S01]  /*0350*/  LDG.E R3, desc[UR4][R2.64] ;  /* 0x0000000402037981 */ /* 0x000ea2000c1e1900 */
[----:B-1----:R-:W-:-:S04]  /*0360*/  IMAD.WIDE.U32 R4, R5, 0x4, R8 ;  /* 0x0000000405047825 */ /* 0x002fc800078e0008 */
[----:B--2--5:R-:W-:-:S05]  /*0370*/  FFMA R7, R6, R7, R3 ;  /* 0x0000000706077223 */ /* 0x024fca0000000003 */
[----:B------:R-:W-:Y:S01]  /*0380*/  STG.E desc[UR4][R4.64], R7 ;  /* 0x0000000704007986 */ /* 0x000fe2000c101904 */
[----:B------:R-:W-:Y:S05]  /*0390*/  EXIT ;  /* 0x000000000000794d */ /* 0x000fea0003800000 */
        .weak           $__internal_0_$__cuda_sm20_sqrt_rn_f32_slowpath
        .type           $__internal_0_$__cuda_sm20_sqrt_rn_f32_slowpath,@function
        .size           $__internal_0_$__cuda_sm20_sqrt_rn_f32_slowpath,($__internal_1_$__cuda_sm3x_div_rn_noftz_f32_slowpath - $__internal_0_$__cuda_sm20_sqrt_rn_f32_slowpath)
$__internal_0_$__cuda_sm20_sqrt_rn_f32_slowpath:
[----:B------:R-:W-:-:S13]  /*03a0*/  LOP3.LUT P0, RZ, R2, 0x7fffffff, RZ, 0xc0, !PT ;  /* 0x7fffffff02ff7812 */ /* 0x000fda000780c0ff */
[----:B------:R-:W-:Y:S01]  /*03b0*/  @!P0 IMAD.MOV.U32 R3, RZ, RZ, R2 ;  /* 0x000000ffff038224 */ /* 0x000fe200078e0002 */
[----:B------:R-:W-:Y:S06]  /*03c0*/  @!P0 BRA `(.L_x_88) ;  /* 0x0000000000448947 */ /* 0x000fec0003800000 */
[----:B------:R-:W-:-:S13]  /*03d0*/  FSETP.GEU.FTZ.AND P0, PT, R2, RZ, PT ;  /* 0x000000ff0200720b */ /* 0x000fda0003f1e000 */
[----:B------:R-:W-:Y:S01]  /*03e0*/  @!P0 IMAD.MOV.U32 R3, RZ, RZ, 0x7fffffff ;  /* 0x7fffffffff038424 */ /* 0x000fe200078e00ff */
[----:B------:R-:W-:Y:S06]  /*03f0*/  @!P0 BRA `(.L_x_88) ;  /* 0x0000000000388947 */ /* 0x000fec0003800000 */
[----:B------:R-:W-:-:S13]  /*0400*/  FSETP.GTU.FTZ.AND P0, PT, |R2|, +INF , PT ;  /* 0x7f8000000200780b */ /* 0x000fda0003f1c200 */
[----:B------:R-:W-:Y:S01]  /*0410*/  @P0 FADD.FTZ R3, R2, 1 ;  /* 0x3f80000002030421 */ /* 0x000fe20000010000 */
[----:B------:R-:W-:Y:S06]  /*0420*/  @P0 BRA `(.L_x_88) ;  /* 0x00000000002c0947 */ /* 0x000fec0003800000 */
[----:B------:R-:W-:-:S13]  /*0430*/  FSETP.NEU.FTZ.AND P0, PT, |R2|, +INF , PT ;  /* 0x7f8000000200780b */ /* 0x000fda0003f1d200 */
[----:B------:R-:W-:Y:S01]  /*0440*/  @!P0 MOV R3, R2 ;  /* 0x0000000200038202 */ /* 0x000fe20000000f00 */
[----:B------:R-:W-:Y:S06]  /*0450*/  @!P0 BRA `(.L_x_88) ;  /* 0x0000000000208947 */ /* 0x000fec0003800000 */
[----:B------:R-:W-:-:S04]  /*0460*/  FFMA R2, R2, 1.84467440737095516160e+19, RZ ;  /* 0x5f80000002027823 */ /* 0x000fc800000000ff */
[----:B------:R-:W0:Y:S02]  /*0470*/  MUFU.RSQ R3, R2 ;  /* 0x0000000200037308 */ /* 0x000e240000001400 */
[----:B0-----:R-:W-:Y:S01]  /*0480*/  FMUL.FTZ R7, R2, R3 ;  /* 0x0000000302077220 */ /* 0x001fe20000410000 */
[----:B------:R-:W-:-:S03]  /*0490*/  FMUL.FTZ R3, R3, 0.5 ;  /* 0x3f00000003037820 */ /* 0x000fc60000410000 */
[----:B------:R-:W-:-:S04]  /*04a0*/  FADD.FTZ R8, -R7, -RZ ;  /* 0x800000ff07087221 */ /* 0x000fc80000010100 */
[----:B------:R-:W-:-:S04]  /*04b0*/  FFMA R8, R7, R8, R2 ;  /* 0x0000000807087223 */ /* 0x000fc80000000002 */
[----:B------:R-:W-:-:S04]  /*04c0*/  FFMA R3, R8, R3, R7 ;  /* 0x0000000308037223 */ /* 0x000fc80000000007 */
[----:B------:R-:W-:-:S07]  /*04d0*/  FMUL.FTZ R3, R3, 2.3283064365386962891e-10 ;  /* 0x2f80000003037820 */ /* 0x000fce0000410000 */
.L_x_88:
[----:B------:R-:W-:Y:S02]  /*04e0*/  IMAD.MOV.U32 R7, RZ, RZ, R3 ;  /* 0x000000ffff077224 */ /* 0x000fe400078e0003 */
[----:B------:R-:W-:Y:S02]  /*04f0*/  HFMA2 R3, -RZ, RZ, 0, 0 ;  /* 0x00000000ff037431 */ /* 0x000fe400000001ff */
[----:B------:R-:W-:-:S04]  /*0500*/  IMAD.MOV.U32 R2, RZ, RZ, R9 ;  /* 0x000000ffff027224 */ /* 0x000fc800078e0009 */
[----:B------:R-:W-:Y:S05]  /*0510*/  RET.REL.NODEC R2 `(_batch_norm) ;  /* 0xfffffff802b87950 */ /* 0x000fea0003c3ffff */
        .weak           $__internal_1_$__cuda_sm3x_div_rn_noftz_f32_slowpath
        .type           $__internal_1_$__cuda_sm3x_div_rn_noftz_f32_slowpath,@function
        .size           $__internal_1_$__cuda_sm3x_div_rn_noftz_f32_slowpath,(.L_x_103 - $__internal_1_$__cuda_sm3x_div_rn_noftz_f32_slowpath)
$__internal_1_$__cuda_sm3x_div_rn_noftz_f32_slowpath:
[----:B------:R-:W-:Y:S01]  /*0520*/  SHF.R.U32.HI R8, RZ, 0x17, R3 ;  /* 0x00000017ff087819 */ /* 0x000fe20000011603 */
[----:B------:R-:W-:Y:S01]  /*0530*/  BSSY.RECONVERGENT B1, `(.L_x_89) ;  /* 0x0000063000017945 */ /* 0x000fe20003800200 */
[----:B------:R-:W-:Y:S02]  /*0540*/  SHF.R.U32.HI R7, RZ, 0x17, R0 ;  /* 0x00000017ff077819 */ /* 0x000fe40000011600 */
[----:B------:R-:W-:Y:S02]  /*0550*/  LOP3.LUT R12, R8, 0xff, RZ, 0xc0, !PT ;  /* 0x000000ff080c7812 */ /* 0x000fe400078ec0ff */
[----:B------:R-:W-:Y:S02]  /*0560*/  LOP3.LUT R7, R7, 0xff, RZ, 0xc0, !PT ;  /* 0x000000ff07077812 */ /* 0x000fe400078ec0ff */
[----:B------:R-:W-:Y:S01]  /*0570*/  MOV R8, R0 ;  /* 0x0000000000087202 */ /* 0x000fe20000000f00 */
[----:B------:R-:W-:Y:S02]  /*0580*/  VIADD R11, R12, 0xffffffff ;  /* 0xffffffff0c0b7836 */ /* 0x000fe40000000000 */
[----:B------:R-:W-:-:S03]  /*0590*/  VIADD R10, R7, 0xffffffff ;  /* 0xffffffff070a7836 */ /* 0x000fc60000000000 */
[----:B------:R-:W-:-:S04]  /*05a0*/  ISETP.GT.U32.AND P0, PT, R11, 0xfd, PT ;  /* 0x000000fd0b00780c */ /* 0x000fc80003f04070 */
[----:B------:R-:W-:-:S13]  /*05b0*/  ISETP.GT.U32.OR P0, PT, R10, 0xfd, P0 ;  /* 0x000000fd0a00780c */ /* 0x000fda0000704470 */
[----:B------:R-:W-:Y:S01]  /*05c0*/  @!P0 IMAD.MOV.U32 R9, RZ, RZ, RZ ;  /* 0x000000ffff098224 */ /* 0x000fe200078e00ff */
[----:B------:R-:W-:Y:S06]  /*05d0*/  @!P0 BRA `(.L_x_90) ;  /* 0x00000000005c8947 */ /* 0x000fec0003800000 */
[----:B------:R-:W-:Y:S02]  /*05e0*/  FSETP.GTU.FTZ.AND P1, PT, |R3|, +INF , PT ;  /* 0x7f8000000300780b */ /* 0x000fe40003f3c200 */
[----:B------:R-:W-:-:S04]  /*05f0*/  FSETP.GTU.FTZ.AND P0, PT, |R0|, +INF , PT ;  /* 0x7f8000000000780b */ /* 0x000fc80003f1c200 */
[----:B------:R-:W-:-:S13]  /*0600*/  PLOP3.LUT P0, PT, P0, P1, PT, 0xf8, 0x8f ;  /* 0x00000000008f781c */ /* 0x000fda0000703f70 */
[----:B------:R-:W-:Y:S05]  /*0610*/  @P0 BRA `(.L_x_91) ;  /* 0x00000004004c0947 */ /* 0x000fea0003800000 */
[----:B------:R-:W-:-:S13]  /*0620*/  LOP3.LUT P0, RZ, R3, 0x7fffffff, R8, 0xc8, !PT ;  /* 0x7fffffff03ff7812 */ /* 0x000fda000780c808 */
[----:B------:R-:W-:Y:S05]  /*0630*/  @!P0 BRA `(.L_x_92) ;  /* 0x00000004003c8947 */ /* 0x000fea0003800000 */
[C---:B------:R-:W-:Y:S02]  /*0640*/  FSETP.NEU.FTZ.AND P2, PT, |R0|.reuse, +INF , PT ;  /* 0x7f8000000000780b */ /* 0x040fe40003f5d200 */
[----:B------:R-:W-:Y:S02]  /*0650*/  FSETP.NEU.FTZ.AND P1, PT, |R3|, +INF , PT ;  /* 0x7f8000000300780b */ /* 0x000fe40003f3d200 */
[----:B------:R-:W-:-:S11]  /*0660*/  FSETP.NEU.FTZ.AND P0, PT, |R0|, +INF , PT ;  /* 0x7f8000000000780b */ /* 0x000fd60003f1d200 */
[----:B------:R-:W-:Y:S05]  /*0670*/  @!P1 BRA !P2, `(.L_x_92) ;  /* 0x00000004002c9947 */ /* 0x000fea0005000000 */
[----:B------:R-:W-:-:S04]  /*0680*/  LOP3.LUT P2, RZ, R8, 0x7fffffff, RZ, 0xc0, !PT ;  /* 0x7fffffff08ff7812 */ /* 0x000fc8000784c0ff */
[----:B------:R-:W-:-:S13]  /*0690*/  PLOP3.LUT P1, PT, P1, P2, PT, 0x2f, 0xf2 ;  /* 0x0000000000f2781c */ /* 0x000fda0000f24577 */
[----:B------:R-:W-:Y:S05]  /*06a0*/  @P1 BRA `(.L_x_93) ;  /* 0x0000000400181947 */ /* 0x000fea0003800000 */
[----:B------:R-:W-:-:S04]  /*06b0*/  LOP3.LUT P1, RZ, R3, 0x7fffffff, RZ, 0xc0, !PT ;  /* 0x7fffffff03ff7812 */ /* 0x000fc8000782c0ff */
[----:B------:R-:W-:-:S13]  /*06c0*/  PLOP3.LUT P0, PT, P0, P1, PT, 0x2f, 0xf2 ;  /* 0x0000000000f2781c */ /* 0x000fda0000702577 */
[----:B------:R-:W-:Y:S05]  /*06d0*/  @P0 BRA `(.L_x_94) ;  /* 0x0000000400000947 */ /* 0x000fea0003800000 */
[----:B------:R-:W-:Y:S02]  /*06e0*/  ISETP.GE.AND P0, PT, R10, RZ, PT ;  /* 0x000000ff0a00720c */ /* 0x000fe40003f06270 */
[----:B------:R-:W-:-:S11]  /*06f0*/  ISETP.GE.AND P1, PT, R11, RZ, PT ;  /* 0x000000ff0b00720c */ /* 0x000fd60003f26270 */
[----:B------:R-:W-:Y:S01]  /*0700*/  @P0 IMAD.MOV.U32 R9, RZ, RZ, RZ ;  /* 0x000000ffff090224 */ /* 0x000fe200078e00ff */
[----:B------:R-:W-:Y:S01]  /*0710*/  @!P0 MOV R9, 0xffffffc0 ;  /* 0xffffffc000098802 */ /* 0x000fe20000000f00 */
[----:B------:R-:W-:Y:S01]  /*0720*/  @!P0 FFMA R8, R0, 1.84467440737095516160e+19, RZ ;  /* 0x5f80000000088823 */ /* 0x000fe200000000ff */
[----:B------:R-:W-:-:S03]  /*0730*/  @!P1 FFMA R3, R3, 1.84467440737095516160e+19, RZ ;  /* 0x5f80000003039823 */ /* 0x000fc600000000ff */
[----:B------:R-:W-:-:S07]  /*0740*/  @!P1 VIADD R9, R9, 0x40 ;  /* 0x0000004009099836 */ /* 0x000fce0000000000 */
.L_x_90:
[----:B------:R-:W-:Y:S01]  /*0750*/  LEA R0, R12, 0xc0800000, 0x17 ;  /* 0xc08000000c007811 */ /* 0x000fe200078eb8ff */
[----:B------:R-:W-:Y:S01]  /*0760*/  BSSY.RECONVERGENT B2, `(.L_x_95) ;  /* 0x0000036000027945 */ /* 0x000fe20003800200 */
[----:B------:R-:W-:-:S03]  /*0770*/  IADD3 R7, PT, PT, R7, -0x7f, RZ ;  /* 0xffffff8107077810 */ /* 0x000fc60007ffe0ff */
[----:B------:R-:W-:Y:S02]  /*0780*/  IMAD.IADD R3, R3, 0x1, -R0 ;  /* 0x0000000103037824 */ /* 0x000fe400078e0a00 */
[----:B------:R-:W-:Y:S02]  /*0790*/  IMAD R0, R7, -0x800000, R8 ;  /* 0xff80000007007824 */ /* 0x000fe400078e0208 */
[----:B------:R-:W0:Y:S01]  /*07a0*/  MUFU.RCP R10, R3 ;  /* 0x00000003000a7308 */ /* 0x000e220000001000 */
[----:B------:R-:W-:-:S04]  /*07b0*/  FADD.FTZ R11, -R3, -RZ ;  /* 0x800000ff030b7221 */ /* 0x000fc80000010100 */
[----:B0-----:R-:W-:-:S04]  /*07c0*/  FFMA R13, R10, R11, 1 ;  /* 0x3f8000000a0d7423 */ /* 0x001fc8000000000b */
[----:B------:R-:W-:-:S04]  /*07d0*/  FFMA R15, R10, R13, R10 ;  /* 0x0000000d0a0f7223 */ /* 0x000fc8000000000a */
[----:B------:R-:W-:-:S04]  /*07e0*/  FFMA R8, R0, R15, RZ ;  /* 0x0000000f00087223 */ /* 0x000fc800000000ff */
[----:B------:R-:W-:-:S04]  /*07f0*/  FFMA R13, R11, R8, R0 ;  /* 0x000000080b0d7223 */ /* 0x000fc80000000000 */
[----:B------:R-:W-:Y:S01]  /*0800*/  FFMA R10, R15, R13, R8 ;  /* 0x0000000d0f0a7223 */ /* 0x000fe20000000008 */
[----:B------:R-:W-:-:S03]  /*0810*/  IADD3 R8, PT, PT, R7, 0x7f, -R12 ;  /* 0x0000007f07087810 */ /* 0x000fc60007ffe80c */
[----:B------:R-:W-:Y:S02]  /*0820*/  FFMA R11, R11, R10, R0 ;  /* 0x0000000a0b0b7223 */ /* 0x000fe40000000000 */
[----:B------:R-:W-:Y:S02]  /*0830*/  IMAD.IADD R8, R8, 0x1, R9 ;  /* 0x0000000108087824 */ /* 0x000fe400078e0209 */
[----:B------:R-:W-:-:S05]  /*0840*/  FFMA R0, R15, R11, R10 ;  /* 0x0000000b0f007223 */ /* 0x000fca000000000a */
[----:B------:R-:W-:-:S04]  /*0850*/  SHF.R.U32.HI R3, RZ, 0x17, R0 ;  /* 0x00000017ff037819 */ /* 0x000fc80000011600 */
[----:B------:R-:W-:-:S05]  /*0860*/  LOP3.LUT R3, R3, 0xff, RZ, 0xc0, !PT ;  /* 0x000000ff03037812 */ /* 0x000fca00078ec0ff */
[----:B------:R-:W-:-:S05]  /*0870*/  IMAD.IADD R9, R3, 0x1, R8 ;  /* 0x0000000103097824 */ /* 0x000fca00078e0208 */
[----:B------:R-:W-:-:S04]  /*0880*/  IADD3 R3, PT, PT, R9, -0x1, RZ ;  /* 0xffffffff09037810 */ /* 0x000fc80007ffe0ff */
[----:B------:R-:W-:-:S13]  /*0890*/  ISETP.GE.U32.AND P0, PT, R3, 0xfe, PT ;  /* 0x000000fe0300780c */ /* 0x000fda0003f06070 */
[----:B------:R-:W-:Y:S05]  /*08a0*/  @!P0 BRA `(.L_x_96) ;  /* 0x0000000000808947 */ /* 0x000fea0003800000 */
[----:B------:R-:W-:-:S13]  /*08b0*/  ISETP.GT.AND P0, PT, R9, 0xfe, PT ;  /* 0x000000fe0900780c */ /* 0x000fda0003f04270 */
[----:B------:R-:W-:Y:S05]  /*08c0*/  @P0 BRA `(.L_x_97) ;  /* 0x00000000006c0947 */ /* 0x000fea0003800000 */
[----:B------:R-:W-:-:S13]  /*08d0*/  ISETP.GE.AND P0, PT, R9, 0x1, PT ;  /* 0x000000010900780c */ /* 0x000fda0003f06270 */
[----:B------:R-:W-:Y:S05]  /*08e0*/  @P0 BRA `(.L_x_98) ;  /* 0x0000000000740947 */ /* 0x000fea0003800000 */
[----:B------:R-:W-:Y:S02]  /*08f0*/  ISETP.GE.AND P0, PT, R9, -0x18, PT ;  /* 0xffffffe80900780c */ /* 0x000fe40003f06270 */
[----:B------:R-:W-:-:S11]  /*0900*/  LOP3.LUT R0, R0, 0x80000000, RZ, 0xc0, !PT ;  /* 0x8000000000007812 */ /* 0x000fd600078ec0ff */
[----:B------:R-:W-:Y:S05]  /*0910*/  @!P0 BRA `(.L_x_98) ;  /* 0x0000000000688947 */ /* 0x000fea0003800000 */
[CCC-:B------:R-:W-:Y:S01]  /*0920*/  FFMA.RZ R3, R15.reuse, R11.reuse, R10.reuse ;  /* 0x0000000b0f037223 */ /* 0x1c0fe2000000c00a */
[-CC-:B------:R-:W-:Y:S01]  /*0930*/  FFMA.RM R8, R15, R11.reuse, R10.reuse ;  /* 0x0000000b0f087223 */ /* 0x180fe2000000400a */
[C---:B------:R-:W-:Y:S02]  /*0940*/  ISETP.NE.AND P2, PT, R9.reuse, RZ, PT ;  /* 0x000000ff0900720c */ /* 0x040fe40003f45270 */
[----:B------:R-:W-:Y:S02]  /*0950*/  ISETP.NE.AND P1, PT, R9, RZ, PT ;  /* 0x000000ff0900720c */ /* 0x000fe40003f25270 */
[----:B------:R-:W-:Y:S01]  /*0960*/  LOP3.LUT R7, R3, 0x7fffff, RZ, 0xc0, !PT ;  /* 0x007fffff03077812 */ /* 0x000fe200078ec0ff */
[----:B------:R-:W-:Y:S01]  /*0970*/  FFMA.RP R3, R15, R11, R10 ;  /* 0x0000000b0f037223 */ /* 0x000fe2000000800a */
[----:B------:R-:W-:Y:S02]  /*0980*/  VIADD R10, R9, 0x20 ;  /* 0x00000020090a7836 */ /* 0x000fe40000000000 */
[----:B------:R-:W-:Y:S01]  /*0990*/  LOP3.LUT R7, R7, 0x800000, RZ, 0xfc, !PT ;  /* 0x0080000007077812 */ /* 0x000fe200078efcff */
[----:B------:R-:W-:Y:S01]  /*09a0*/  IMAD.MOV R9, RZ, RZ, -R9 ;  /* 0x000000ffff097224 */ /* 0x000fe200078e0a09 */
[----:B------:R-:W-:-:S02]  /*09b0*/  FSETP.NEU.FTZ.AND P0, PT, R3, R8, PT ;  /* 0x000000080300720b */ /* 0x000fc40003f1d000 */
[----:B------:R-:W-:Y:S02]  /*09c0*/  SHF.L.U32 R10, R7, R10, RZ ;  /* 0x0000000a070a7219 */ /* 0x000fe400000006ff */
[----:B------:R-:W-:Y:S02]  /*09d0*/  SEL R8, R9, RZ, P2 ;  /* 0x000000ff09087207 */ /* 0x000fe40001000000 */
[----:B------:R-:W-:Y:S02]  /*09e0*/  ISETP.NE.AND P1, PT, R10, RZ, P1 ;  /* 0x000000ff0a00720c */ /* 0x000fe40000f25270 */
[----:B------:R-:W-:Y:S02]  /*09f0*/  SHF.R.U32.HI R8, RZ, R8, R7 ;  /* 0x00000008ff087219 */ /* 0x000fe40000011607 */
[----:B------:R-:W-:Y:S02]  /*0a00*/  PLOP3.LUT P0, PT, P0, P1, PT, 0xf8, 0x8f ;  /* 0x00000000008f781c */ /* 0x000fe40000703f70 */
[----:B------:R-:W-:-:S02]  /*0a10*/  SHF.R.U32.HI R10, RZ, 0x1, R8 ;  /* 0x00000001ff0a7819 */ /* 0x000fc40000011608 */
[----:B------:R-:W-:-:S04]  /*0a20*/  SEL R3, RZ, 0x1, !P0 ;  /* 0x00000001ff037807 */ /* 0x000fc80004000000 */
[----:B------:R-:W-:-:S04]  /*0a30*/  LOP3.LUT R3, R3, 0x1, R10, 0xf8, !PT ;  /* 0x0000000103037812 */ /* 0x000fc800078ef80a */
[----:B------:R-:W-:-:S04]  /*0a40*/  LOP3.LUT R3, R3, R8, RZ, 0xc0, !PT ;  /* 0x0000000803037212 */ /* 0x000fc800078ec0ff */
[----:B------:R-:W-:-:S04]  /*0a50*/  IADD3 R3, PT, PT, R10, R3, RZ ;  /* 0x000000030a037210 */ /* 0x000fc80007ffe0ff */
[----:B------:R-:W-:Y:S01]  /*0a60*/  LOP3.LUT R0, R3, R0, RZ, 0xfc, !PT ;  /* 0x0000000003007212 */ /* 0x000fe200078efcff */
[----:B------:R-:W-:Y:S06]  /*0a70*/  BRA `(.L_x_98) ;  /* 0x0000000000107947 */ /* 0x000fec0003800000 */
.L_x_97:
[----:B------:R-:W-:-:S04]  /*0a80*/  LOP3.LUT R0, R0, 0x80000000, RZ, 0xc0, !PT ;  /* 0x8000000000007812 */ /* 0x000fc800078ec0ff */
[----:B------:R-:W-:Y:S01]  /*0a90*/  LOP3.LUT R0, R0, 0x7f800000, RZ, 0xfc, !PT ;  /* 0x7f80000000007812 */ /* 0x000fe200078efcff */
[----:B------:R-:W-:Y:S06]  /*0aa0*/  BRA `(.L_x_98) ;  /* 0x0000000000047947 */ /* 0x000fec0003800000 */
.L_x_96:
[----:B------:R-:W-:-:S07]  /*0ab0*/  IMAD R0, R8, 0x800000, R0 ;  /* 0x0080000008007824 */ /* 0x000fce00078e0200 */
.L_x_98:
[----:B------:R-:W-:Y:S05]  /*0ac0*/  BSYNC.RECONVERGENT B2 ;  /* 0x0000000000027941 */ /* 0x000fea0003800200 */
.L_x_95:
[----:B------:R-:W-:Y:S05]  /*0ad0*/  BRA `(.L_x_99) ;  /* 0x0000000000207947 */ /* 0x000fea0003800000 */
.L_x_94:
[----:B------:R-:W-:-:S04]  /*0ae0*/  LOP3.LUT R0, R3, 0x80000000, R8, 0x48, !PT ;  /* 0x8000000003007812 */ /* 0x000fc800078e4808 */
[----:B------:R-:W-:Y:S01]  /*0af0*/  LOP3.LUT R0, R0, 0x7f800000, RZ, 0xfc, !PT ;  /* 0x7f80000000007812 */ /* 0x000fe200078efcff */
[----:B------:R-:W-:Y:S06]  /*0b00*/  BRA `(.L_x_99) ;  /* 0x0000000000147947 */ /* 0x000fec0003800000 */
.L_x_93:
[----:B------:R-:W-:Y:S01]  /*0b10*/  LOP3.LUT R0, R3, 0x80000000, R8, 0x48, !PT ;  /* 0x8000000003007812 */ /* 0x000fe200078e4808 */
[----:B------:R-:W-:Y:S06]  /*0b20*/  BRA `(.L_x_99) ;  /* 0x00000000000c7947 */ /* 0x000fec0003800000 */
.L_x_92:
[----:B------:R-:W0:Y:S01]  /*0b30*/  MUFU.RSQ R0, -QNAN ;  /* 0xffc0000000007908 */ /* 0x000e220000001400 */
[----:B------:R-:W-:Y:S05]  /*0b40*/  BRA `(.L_x_99) ;  /* 0x0000000000047947 */ /* 0x000fea0003800000 */
.L_x_91:
[----:B------:R-:W-:-:S07]  /*0b50*/  FADD.FTZ R0, R0, R3 ;  /* 0x0000000300007221 */ /* 0x000fce0000010000 */
.L_x_99:
[----:B------:R-:W-:Y:S05]  /*0b60*/  BSYNC.RECONVERGENT B1 ;  /* 0x0000000000017941 */ /* 0x000fea0003800200 */
.L_x_89:
[----:B------:R-:W-:-:S04]  /*0b70*/  HFMA2 R3, -RZ, RZ, 0, 0 ;  /* 0x00000000ff037431 */ /* 0x000fc800000001ff */
[----:B0-----:R-:W-:Y:S05]  /*0b80*/  RET.REL.NODEC R2 `(_batch_norm) ;  /* 0xfffffff4021c7950 */ /* 0x001fea0003c3ffff */
.L_x_100:
        /* <DEDUP_REMOVED lines=15> */
.L_x_103:


//--------------------- .text._leaky_relu         --------------------------
	.section	.text._leaky_relu,"ax",@progbits
	.align	128
        .global         _leaky_relu
        .type           _leaky_relu,@function
        .size           _leaky_relu,(.L_x_109 - _leaky_relu)
        .other          _leaky_relu,@"STO_CUDA_ENTRY STV_DEFAULT"
_leaky_relu:
.text._leaky_relu:
[----:B------:R-:W-:Y:S01]  /*0000*/  LDC R1, c[0x0][0x37c] ;  /* 0x0000df00ff017b82 */ /* 0x000fe20000000800 */
[----:B------:R-:W0:Y:S07]  /*0010*/  S2R R9, SR_TID.X ;  /* 0x0000000000097919 */ /* 0x000e2e0000002100 */
[----:B------:R-:W0:Y:S01]  /*0020*/  LDC.64 R2, c[0x0][0x380] ;  /* 0x0000e000ff027b82 */ /* 0x000e220000000a00 */
[----:B------:R-:W1:Y:S01]  /*0030*/  LDCU.64 UR4, c[0x0][0x358] ;  /* 0x00006b00ff0477ac */ /* 0x000e620008000a00 */
[----:B------:R-:W2:Y:S06]  /*0040*/  LDCU UR6, c[0x0][0x398] ;  /* 0x00007300ff0677ac */ /* 0x000eac0008000800 */
[----:B------:R-:W3:Y:S01]  /*0050*/  LDC.64 R4, c[0x0][0x388] ;  /* 0x0000e200ff047b82 */ /* 0x000ee20000000a00 */
[----:B0-----:R-:W-:-:S05]  /*0060*/  IMAD.WIDE.U32 R2, R9, 0x4, R2 ;  /* 0x0000000409027825 */ /* 0x001fca00078e0002 */
[----:B-1----:R-:W4:Y:S01]  /*0070*/  LDG.E R7, desc[UR4][R2.64] ;  /* 0x0000000402077981 */ /* 0x002f22000c1e1900 */
[----:B---3--:R-:W-:Y:S01]  /*0080*/  IMAD.WIDE.U32 R4, R9, 0x4, R4 ;  /* 0x0000000409047825 */ /* 0x008fe200078e0004 */
[----:B----4-:R-:W-:-:S13]  /*0090*/  FSETP.GEU.AND P0, PT, R7, RZ, PT ;  /* 0x000000ff0700720b */ /* 0x010fda0003f0e000 */
[----:B--2---:R-:W-:-:S05]  /*00a0*/  @!P0 FMUL R7, R7, UR6 ;  /* 0x0000000607078c20 */ /* 0x004fca0008400000 */
[----:B------:R-:W-:Y:S01]  /*00b0*/  STG.E desc[UR4][R4.64], R7 ;  /* 0x0000000704007986 */ /* 0x000fe2000c101904 */
[----:B------:R-:W-:Y:S05]  /*00c0*/  EXIT ;  /* 0x000000000000794d */ /* 0x000fea0003800000 */
.L_x_101:
        /* <DEDUP_REMOVED lines=11> */
.L_x_109:


//--------------------- .nv.shared.reserved.0     --------------------------
	.section	.nv.shared.reserved.0,"aw",@nobits
	.weak		__nv_reservedSMEM_offset_0_alias
	.size		__nv_reservedSMEM_offset_0_alias, 0, 64
	.other		__nv_reservedSMEM_offset_0_alias,@"STO_CUDA_RESERVED_SHARED STV_DEFAULT"
__nv_reservedSMEM_offset_0_alias:
	.zero		0
	.zero		64


//--------------------- .nv.constant0._pad_fill   --------------------------
	.section	.nv.constant0._pad_fill,"a",@progbits
	.sectionflags	@""
	.align	4
.nv.constant0._pad_fill:
	.zero		912


//--------------------- .nv.constant0._pad        --------------------------
	.section	.nv.constant0._pad,"a",@progbits
	.sectionflags	@""
	.align	4
.nv.constant0._pad:
	.zero		948


//--------------------- .nv.constant0._max_pool2d --------------------------
	.section	.nv.constant0._max_pool2d,"a",@progbits
	.sectionflags	@""
	.align	4
.nv.constant0._max_pool2d:
	.zero		944


//--------------------- .nv.constant0._conv2d     --------------------------
	.section	.nv.constant0._conv2d,"a",@progbits
	.sectionflags	@""
	.align	4
.nv.constant0._conv2d:
	.zero		976


//--------------------- .nv.constant0._batch_norm --------------------------
	.section	.nv.constant0._batch_norm,"a",@progbits
	.sectionflags	@""
	.align	4
.nv.constant0._batch_norm:
	.zero		960


//--------------------- .nv.constant0._leaky_relu --------------------------
	.section	.nv.constant0._leaky_relu,"a",@progbits
	.sectionflags	@""
	.align	4
.nv.constant0._leaky_relu:
	.zero		924


//--------------------- SYMBOLS --------------------------

	.type		.nv.reservedSmem.offset0,@object
	.size		.nv.reservedSmem.offset0,0x4
